//
// Generated by NVIDIA NVVM Compiler
//
// Compiler Build ID: CL-36424714
// Cuda compilation tools, release 13.0, V13.0.88
// Based on NVVM 20.0.0
//

.version 9.0
.target sm_100
.address_size 64

	// .globl	_ZN8quiverdb3gpu4l2_kEPK6float4S3_Pfjj

.visible .entry _ZN8quiverdb3gpu4l2_kEPK6float4S3_Pfjj(
	.param .u64 .ptr .align 1 _ZN8quiverdb3gpu4l2_kEPK6float4S3_Pfjj_param_0,
	.param .u64 .ptr .align 1 _ZN8quiverdb3gpu4l2_kEPK6float4S3_Pfjj_param_1,
	.param .u64 .ptr .align 1 _ZN8quiverdb3gpu4l2_kEPK6float4S3_Pfjj_param_2,
	.param .u32 _ZN8quiverdb3gpu4l2_kEPK6float4S3_Pfjj_param_3,
	.param .u32 _ZN8quiverdb3gpu4l2_kEPK6float4S3_Pfjj_param_4
)
{
	.reg .pred 	%p<9>;
	.reg .b32 	%r<31>;
	.reg .b32 	%f<171>;
	.reg .b64 	%rd<31>;

	ld.param.u64 	%rd7, [_ZN8quiverdb3gpu4l2_kEPK6float4S3_Pfjj_param_0];
	ld.param.u64 	%rd8, [_ZN8quiverdb3gpu4l2_kEPK6float4S3_Pfjj_param_1];
	ld.param.u64 	%rd6, [_ZN8quiverdb3gpu4l2_kEPK6float4S3_Pfjj_param_2];
	ld.param.u32 	%r14, [_ZN8quiverdb3gpu4l2_kEPK6float4S3_Pfjj_param_3];
	ld.param.u32 	%r15, [_ZN8quiverdb3gpu4l2_kEPK6float4S3_Pfjj_param_4];
	cvta.to.global.u64 	%rd1, %rd8;
	cvta.to.global.u64 	%rd2, %rd7;
	mov.u32 	%r16, %ctaid.x;
	mov.u32 	%r17, %ntid.x;
	mov.u32 	%r18, %tid.x;
	mad.lo.s32 	%r1, %r16, %r17, %r18;
	setp.ge.u32 	%p1, %r1, %r15;
	@%p1 bra 	$L__BB0_12;
	mul.lo.s32 	%r2, %r14, %r1;
	setp.eq.s32 	%p2, %r14, 0;
	mov.f32 	%f170, 0f00000000;
	@%p2 bra 	$L__BB0_11;
	and.b32  	%r3, %r14, 3;
	setp.lt.u32 	%p3, %r14, 4;
	mov.f32 	%f153, 0f00000000;
	mov.b32 	%r30, 0;
	mov.f32 	%f152, %f153;
	mov.f32 	%f151, %f153;
	mov.f32 	%f150, %f153;
	@%p3 bra 	$L__BB0_5;
	and.b32  	%r30, %r14, -4;
	neg.s32 	%r28, %r30;
	add.s32 	%r27, %r2, 3;
	add.s64 	%rd30, %rd2, 32;
	mov.f32 	%f153, 0f00000000;
$L__BB0_4:
	.pragma "nounroll";
	ld.global.nc.v4.f32 	{%f43, %f44, %f45, %f46}, [%rd30+-32];
	add.s32 	%r20, %r27, -2;
	add.s32 	%r21, %r27, -3;
	mul.wide.u32 	%rd9, %r21, 16;
	add.s64 	%rd10, %rd1, %rd9;
	ld.global.nc.v4.f32 	{%f47, %f48, %f49, %f50}, [%rd10];
	sub.f32 	%f51, %f43, %f47;
	sub.f32 	%f52, %f44, %f48;
	sub.f32 	%f53, %f45, %f49;
	sub.f32 	%f54, %f46, %f50;
	fma.rn.f32 	%f55, %f51, %f51, %f150;
	fma.rn.f32 	%f56, %f52, %f52, %f151;
	fma.rn.f32 	%f57, %f53, %f53, %f152;
	fma.rn.f32 	%f58, %f54, %f54, %f153;
	ld.global.nc.v4.f32 	{%f59, %f60, %f61, %f62}, [%rd30+-16];
	mul.wide.u32 	%rd11, %r20, 16;
	add.s64 	%rd12, %rd1, %rd11;
	ld.global.nc.v4.f32 	{%f63, %f64, %f65, %f66}, [%rd12];
	sub.f32 	%f67, %f59, %f63;
	sub.f32 	%f68, %f60, %f64;
	sub.f32 	%f69, %f61, %f65;
	sub.f32 	%f70, %f62, %f66;
	fma.rn.f32 	%f71, %f67, %f67, %f55;
	fma.rn.f32 	%f72, %f68, %f68, %f56;
	fma.rn.f32 	%f73, %f69, %f69, %f57;
	fma.rn.f32 	%f74, %f70, %f70, %f58;
	ld.global.nc.v4.f32 	{%f75, %f76, %f77, %f78}, [%rd30];
	add.s32 	%r22, %r27, -1;
	mul.wide.u32 	%rd13, %r22, 16;
	add.s64 	%rd14, %rd1, %rd13;
	ld.global.nc.v4.f32 	{%f79, %f80, %f81, %f82}, [%rd14];
	sub.f32 	%f83, %f75, %f79;
	sub.f32 	%f84, %f76, %f80;
	sub.f32 	%f85, %f77, %f81;
	sub.f32 	%f86, %f78, %f82;
	fma.rn.f32 	%f87, %f83, %f83, %f71;
	fma.rn.f32 	%f88, %f84, %f84, %f72;
	fma.rn.f32 	%f89, %f85, %f85, %f73;
	fma.rn.f32 	%f90, %f86, %f86, %f74;
	ld.global.nc.v4.f32 	{%f91, %f92, %f93, %f94}, [%rd30+16];
	mul.wide.u32 	%rd15, %r27, 16;
	add.s64 	%rd16, %rd1, %rd15;
	ld.global.nc.v4.f32 	{%f95, %f96, %f97, %f98}, [%rd16];
	sub.f32 	%f99, %f91, %f95;
	sub.f32 	%f100, %f92, %f96;
	sub.f32 	%f101, %f93, %f97;
	sub.f32 	%f102, %f94, %f98;
	fma.rn.f32 	%f150, %f99, %f99, %f87;
	fma.rn.f32 	%f151, %f100, %f100, %f88;
	fma.rn.f32 	%f152, %f101, %f101, %f89;
	fma.rn.f32 	%f153, %f102, %f102, %f90;
	add.s32 	%r28, %r28, 4;
	add.s32 	%r27, %r27, 4;
	add.s64 	%rd30, %rd30, 64;
	setp.ne.s32 	%p4, %r28, 0;
	@%p4 bra 	$L__BB0_4;
$L__BB0_5:
	setp.eq.s32 	%p5, %r3, 0;
	@%p5 bra 	$L__BB0_10;
	setp.eq.s32 	%p6, %r3, 1;
	@%p6 bra 	$L__BB0_8;
	mul.wide.u32 	%rd17, %r30, 16;
	add.s64 	%rd18, %rd2, %rd17;
	ld.global.nc.v4.f32 	{%f104, %f105, %f106, %f107}, [%rd18];
	add.s32 	%r23, %r30, %r2;
	mul.wide.u32 	%rd19, %r23, 16;
	add.s64 	%rd20, %rd1, %rd19;
	ld.global.nc.v4.f32 	{%f108, %f109, %f110, %f111}, [%rd20];
	sub.f32 	%f112, %f104, %f108;
	sub.f32 	%f113, %f105, %f109;
	sub.f32 	%f114, %f106, %f110;
	sub.f32 	%f115, %f107, %f111;
	fma.rn.f32 	%f116, %f112, %f112, %f150;
	fma.rn.f32 	%f117, %f113, %f113, %f151;
	fma.rn.f32 	%f118, %f114, %f114, %f152;
	fma.rn.f32 	%f119, %f115, %f115, %f153;
	ld.global.nc.f32 	%f120, [%rd18+16];
	add.s32 	%r24, %r23, 1;
	mul.wide.u32 	%rd21, %r24, 16;
	add.s64 	%rd22, %rd1, %rd21;
	ld.global.nc.v4.f32 	{%f121, %f122, %f123, %f124}, [%rd22];
	sub.f32 	%f125, %f120, %f121;
	ld.global.nc.f32 	%f126, [%rd18+20];
	sub.f32 	%f127, %f126, %f122;
	ld.global.nc.v2.f32 	{%f128, %f129}, [%rd18+24];
	sub.f32 	%f130, %f128, %f123;
	sub.f32 	%f131, %f129, %f124;
	fma.rn.f32 	%f150, %f125, %f125, %f116;
	fma.rn.f32 	%f151, %f127, %f127, %f117;
	fma.rn.f32 	%f152, %f130, %f130, %f118;
	fma.rn.f32 	%f153, %f131, %f131, %f119;
	add.s32 	%r30, %r30, 2;
$L__BB0_8:
	and.b32  	%r25, %r14, 1;
	setp.eq.b32 	%p7, %r25, 1;
	not.pred 	%p8, %p7;
	@%p8 bra 	$L__BB0_10;
	mul.wide.u32 	%rd23, %r30, 16;
	add.s64 	%rd24, %rd2, %rd23;
	ld.global.nc.v4.f32 	{%f132, %f133, %f134, %f135}, [%rd24];
	add.s32 	%r26, %r30, %r2;
	mul.wide.u32 	%rd25, %r26, 16;
	add.s64 	%rd26, %rd1, %rd25;
	ld.global.nc.v4.f32 	{%f136, %f137, %f138, %f139}, [%rd26];
	sub.f32 	%f140, %f132, %f136;
	sub.f32 	%f141, %f133, %f137;
	sub.f32 	%f142, %f134, %f138;
	sub.f32 	%f143, %f135, %f139;
	fma.rn.f32 	%f150, %f140, %f140, %f150;
	fma.rn.f32 	%f151, %f141, %f141, %f151;
	fma.rn.f32 	%f152, %f142, %f142, %f152;
	fma.rn.f32 	%f153, %f143, %f143, %f153;
$L__BB0_10:
	add.f32 	%f144, %f150, %f151;
	add.f32 	%f145, %f144, %f152;
	add.f32 	%f170, %f145, %f153;
$L__BB0_11:
	cvta.to.global.u64 	%rd27, %rd6;
	mul.wide.u32 	%rd28, %r1, 4;
	add.s64 	%rd29, %rd27, %rd28;
	st.global.f32 	[%rd29], %f170;
$L__BB0_12:
	ret;

}
	// .globl	_ZN8quiverdb3gpu5dot_kEPK6float4S3_Pfjj
.visible .entry _ZN8quiverdb3gpu5dot_kEPK6float4S3_Pfjj(
	.param .u64 .ptr .align 1 _ZN8quiverdb3gpu5dot_kEPK6float4S3_Pfjj_param_0,
	.param .u64 .ptr .align 1 _ZN8quiverdb3gpu5dot_kEPK6float4S3_Pfjj_param_1,
	.param .u64 .ptr .align 1 _ZN8quiverdb3gpu5dot_kEPK6float4S3_Pfjj_param_2,
	.param .u32 _ZN8quiverdb3gpu5dot_kEPK6float4S3_Pfjj_param_3,
	.param .u32 _ZN8quiverdb3gpu5dot_kEPK6float4S3_Pfjj_param_4
)
{
	.reg .pred 	%p<9>;
	.reg .b32 	%r<31>;
	.reg .b32 	%f<144>;
	.reg .b64 	%rd<31>;

	ld.param.u64 	%rd7, [_ZN8quiverdb3gpu5dot_kEPK6float4S3_Pfjj_param_0];
	ld.param.u64 	%rd8, [_ZN8quiverdb3gpu5dot_kEPK6float4S3_Pfjj_param_1];
	ld.param.u64 	%rd6, [_ZN8quiverdb3gpu5dot_kEPK6float4S3_Pfjj_param_2];
	ld.param.u32 	%r14, [_ZN8quiverdb3gpu5dot_kEPK6float4S3_Pfjj_param_3];
	ld.param.u32 	%r15, [_ZN8quiverdb3gpu5dot_kEPK6float4S3_Pfjj_param_4];
	cvta.to.global.u64 	%rd1, %rd8;
	cvta.to.global.u64 	%rd2, %rd7;
	mov.u32 	%r16, %ctaid.x;
	mov.u32 	%r17, %ntid.x;
	mov.u32 	%r18, %tid.x;
	mad.lo.s32 	%r1, %r16, %r17, %r18;
	setp.ge.u32 	%p1, %r1, %r15;
	@%p1 bra 	$L__BB1_12;
	mul.lo.s32 	%r2, %r14, %r1;
	setp.eq.s32 	%p2, %r14, 0;
	mov.f32 	%f143, 0f00000000;
	@%p2 bra 	$L__BB1_11;
	and.b32  	%r3, %r14, 3;
	setp.lt.u32 	%p3, %r14, 4;
	mov.f32 	%f123, 0f00000000;
	mov.b32 	%r30, 0;
	mov.f32 	%f124, %f123;
	mov.f32 	%f125, %f123;
	mov.f32 	%f126, %f123;
	@%p3 bra 	$L__BB1_5;
	and.b32  	%r30, %r14, -4;
	neg.s32 	%r28, %r30;
	add.s32 	%r27, %r2, 3;
	add.s64 	%rd30, %rd2, 32;
	mov.f32 	%f123, 0f00000000;
$L__BB1_4:
	.pragma "nounroll";
	ld.global.nc.v4.f32 	{%f43, %f44, %f45, %f46}, [%rd30+-32];
	add.s32 	%r20, %r27, -2;
	add.s32 	%r21, %r27, -3;
	mul.wide.u32 	%rd9, %r21, 16;
	add.s64 	%rd10, %rd1, %rd9;
	ld.global.nc.v4.f32 	{%f47, %f48, %f49, %f50}, [%rd10];
	fma.rn.f32 	%f51, %f43, %f47, %f123;
	fma.rn.f32 	%f52, %f44, %f48, %f124;
	fma.rn.f32 	%f53, %f45, %f49, %f125;
	fma.rn.f32 	%f54, %f46, %f50, %f126;
	ld.global.nc.v4.f32 	{%f55, %f56, %f57, %f58}, [%rd30+-16];
	mul.wide.u32 	%rd11, %r20, 16;
	add.s64 	%rd12, %rd1, %rd11;
	ld.global.nc.v4.f32 	{%f59, %f60, %f61, %f62}, [%rd12];
	fma.rn.f32 	%f63, %f55, %f59, %f51;
	fma.rn.f32 	%f64, %f56, %f60, %f52;
	fma.rn.f32 	%f65, %f57, %f61, %f53;
	fma.rn.f32 	%f66, %f58, %f62, %f54;
	ld.global.nc.v4.f32 	{%f67, %f68, %f69, %f70}, [%rd30];
	add.s32 	%r22, %r27, -1;
	mul.wide.u32 	%rd13, %r22, 16;
	add.s64 	%rd14, %rd1, %rd13;
	ld.global.nc.v4.f32 	{%f71, %f72, %f73, %f74}, [%rd14];
	fma.rn.f32 	%f75, %f67, %f71, %f63;
	fma.rn.f32 	%f76, %f68, %f72, %f64;
	fma.rn.f32 	%f77, %f69, %f73, %f65;
	fma.rn.f32 	%f78, %f70, %f74, %f66;
	ld.global.nc.v4.f32 	{%f79, %f80, %f81, %f82}, [%rd30+16];
	mul.wide.u32 	%rd15, %r27, 16;
	add.s64 	%rd16, %rd1, %rd15;
	ld.global.nc.v4.f32 	{%f83, %f84, %f85, %f86}, [%rd16];
	fma.rn.f32 	%f123, %f79, %f83, %f75;
	fma.rn.f32 	%f124, %f80, %f84, %f76;
	fma.rn.f32 	%f125, %f81, %f85, %f77;
	fma.rn.f32 	%f126, %f82, %f86, %f78;
	add.s32 	%r28, %r28, 4;
	add.s32 	%r27, %r27, 4;
	add.s64 	%rd30, %rd30, 64;
	setp.ne.s32 	%p4, %r28, 0;
	@%p4 bra 	$L__BB1_4;
$L__BB1_5:
	setp.eq.s32 	%p5, %r3, 0;
	@%p5 bra 	$L__BB1_10;
	setp.eq.s32 	%p6, %r3, 1;
	@%p6 bra 	$L__BB1_8;
	mul.wide.u32 	%rd17, %r30, 16;
	add.s64 	%rd18, %rd2, %rd17;
	ld.global.nc.v4.f32 	{%f88, %f89, %f90, %f91}, [%rd18];
	add.s32 	%r23, %r30, %r2;
	mul.wide.u32 	%rd19, %r23, 16;
	add.s64 	%rd20, %rd1, %rd19;
	ld.global.nc.v4.f32 	{%f92, %f93, %f94, %f95}, [%rd20];
	fma.rn.f32 	%f96, %f88, %f92, %f123;
	fma.rn.f32 	%f97, %f89, %f93, %f124;
	fma.rn.f32 	%f98, %f90, %f94, %f125;
	fma.rn.f32 	%f99, %f91, %f95, %f126;
	ld.global.nc.f32 	%f100, [%rd18+16];
	add.s32 	%r24, %r23, 1;
	mul.wide.u32 	%rd21, %r24, 16;
	add.s64 	%rd22, %rd1, %rd21;
	ld.global.nc.v4.f32 	{%f101, %f102, %f103, %f104}, [%rd22];
	fma.rn.f32 	%f123, %f100, %f101, %f96;
	ld.global.nc.f32 	%f105, [%rd18+20];
	fma.rn.f32 	%f124, %f105, %f102, %f97;
	ld.global.nc.v2.f32 	{%f106, %f107}, [%rd18+24];
	fma.rn.f32 	%f125, %f106, %f103, %f98;
	fma.rn.f32 	%f126, %f107, %f104, %f99;
	add.s32 	%r30, %r30, 2;
$L__BB1_8:
	and.b32  	%r25, %r14, 1;
	setp.eq.b32 	%p7, %r25, 1;
	not.pred 	%p8, %p7;
	@%p8 bra 	$L__BB1_10;
	mul.wide.u32 	%rd23, %r30, 16;
	add.s64 	%rd24, %rd2, %rd23;
	ld.global.nc.v4.f32 	{%f108, %f109, %f110, %f111}, [%rd24];
	add.s32 	%r26, %r30, %r2;
	mul.wide.u32 	%rd25, %r26, 16;
	add.s64 	%rd26, %rd1, %rd25;
	ld.global.nc.v4.f32 	{%f112, %f113, %f114, %f115}, [%rd26];
	fma.rn.f32 	%f123, %f108, %f112, %f123;
	fma.rn.f32 	%f124, %f109, %f113, %f124;
	fma.rn.f32 	%f125, %f110, %f114, %f125;
	fma.rn.f32 	%f126, %f111, %f115, %f126;
$L__BB1_10:
	add.f32 	%f116, %f124, %f123;
	add.f32 	%f117, %f125, %f116;
	add.f32 	%f143, %f126, %f117;
$L__BB1_11:
	neg.f32 	%f118, %f143;
	cvta.to.global.u64 	%rd27, %rd6;
	mul.wide.u32 	%rd28, %r1, 4;
	add.s64 	%rd29, %rd27, %rd28;
	st.global.f32 	[%rd29], %f118;
$L__BB1_12:
	ret;

}
	// .globl	_ZN8quiverdb3gpu5cos_kEPK6float4S3_Pfjj
.visible .entry _ZN8quiverdb3gpu5cos_kEPK6float4S3_Pfjj(
	.param .u64 .ptr .align 1 _ZN8quiverdb3gpu5cos_kEPK6float4S3_Pfjj_param_0,
	.param .u64 .ptr .align 1 _ZN8quiverdb3gpu5cos_kEPK6float4S3_Pfjj_param_1,
	.param .u64 .ptr .align 1 _ZN8quiverdb3gpu5cos_kEPK6float4S3_Pfjj_param_2,
	.param .u32 _ZN8quiverdb3gpu5cos_kEPK6float4S3_Pfjj_param_3,
	.param .u32 _ZN8quiverdb3gpu5cos_kEPK6float4S3_Pfjj_param_4
)
{
	.reg .pred 	%p<10>;
	.reg .b32 	%r<32>;
	.reg .b32 	%f<313>;
	.reg .b64 	%rd<36>;

	ld.param.u64 	%rd6, [_ZN8quiverdb3gpu5cos_kEPK6float4S3_Pfjj_param_0];
	ld.param.u64 	%rd8, [_ZN8quiverdb3gpu5cos_kEPK6float4S3_Pfjj_param_1];
	ld.param.u32 	%r14, [_ZN8quiverdb3gpu5cos_kEPK6float4S3_Pfjj_param_3];
	ld.param.u32 	%r15, [_ZN8quiverdb3gpu5cos_kEPK6float4S3_Pfjj_param_4];
	cvta.to.global.u64 	%rd1, %rd8;
	cvta.to.global.u64 	%rd2, %rd6;
	mov.u32 	%r16, %ctaid.x;
	mov.u32 	%r17, %ntid.x;
	mov.u32 	%r18, %tid.x;
	mad.lo.s32 	%r1, %r16, %r17, %r18;
	setp.ge.u32 	%p1, %r1, %r15;
	@%p1 bra 	$L__BB2_14;
	mul.lo.s32 	%r2, %r14, %r1;
	setp.eq.s32 	%p2, %r14, 0;
	mov.f32 	%f310, 0f00000000;
	mov.f32 	%f311, %f310;
	@%p2 bra 	$L__BB2_11;
	setp.lt.u32 	%p3, %r14, 4;
	mov.f32 	%f253, 0f00000000;
	mov.b32 	%r31, 0;
	mov.f32 	%f252, %f253;
	mov.f32 	%f251, %f253;
	mov.f32 	%f250, %f253;
	mov.f32 	%f257, %f253;
	mov.f32 	%f256, %f253;
	mov.f32 	%f255, %f253;
	mov.f32 	%f254, %f253;
	mov.f32 	%f258, %f253;
	mov.f32 	%f259, %f253;
	mov.f32 	%f260, %f253;
	mov.f32 	%f261, %f253;
	@%p3 bra 	$L__BB2_5;
	and.b32  	%r31, %r14, -4;
	neg.s32 	%r29, %r31;
	add.s32 	%r28, %r2, 3;
	add.s64 	%rd35, %rd2, 32;
	mov.f32 	%f253, 0f00000000;
$L__BB2_4:
	.pragma "nounroll";
	ld.global.nc.v4.f32 	{%f119, %f120, %f121, %f122}, [%rd35+-32];
	add.s32 	%r21, %r28, -2;
	add.s32 	%r22, %r28, -3;
	mul.wide.u32 	%rd9, %r22, 16;
	add.s64 	%rd10, %rd1, %rd9;
	ld.global.nc.v4.f32 	{%f123, %f124, %f125, %f126}, [%rd10];
	fma.rn.f32 	%f127, %f119, %f123, %f250;
	fma.rn.f32 	%f128, %f120, %f124, %f251;
	fma.rn.f32 	%f129, %f121, %f125, %f252;
	fma.rn.f32 	%f130, %f122, %f126, %f253;
	fma.rn.f32 	%f131, %f119, %f119, %f254;
	fma.rn.f32 	%f132, %f120, %f120, %f255;
	fma.rn.f32 	%f133, %f121, %f121, %f256;
	fma.rn.f32 	%f134, %f122, %f122, %f257;
	fma.rn.f32 	%f135, %f123, %f123, %f258;
	fma.rn.f32 	%f136, %f124, %f124, %f259;
	fma.rn.f32 	%f137, %f125, %f125, %f260;
	fma.rn.f32 	%f138, %f126, %f126, %f261;
	ld.global.nc.v4.f32 	{%f139, %f140, %f141, %f142}, [%rd35+-16];
	mul.wide.u32 	%rd11, %r21, 16;
	add.s64 	%rd12, %rd1, %rd11;
	ld.global.nc.v4.f32 	{%f143, %f144, %f145, %f146}, [%rd12];
	fma.rn.f32 	%f147, %f139, %f143, %f127;
	fma.rn.f32 	%f148, %f140, %f144, %f128;
	fma.rn.f32 	%f149, %f141, %f145, %f129;
	fma.rn.f32 	%f150, %f142, %f146, %f130;
	fma.rn.f32 	%f151, %f139, %f139, %f131;
	fma.rn.f32 	%f152, %f140, %f140, %f132;
	fma.rn.f32 	%f153, %f141, %f141, %f133;
	fma.rn.f32 	%f154, %f142, %f142, %f134;
	fma.rn.f32 	%f155, %f143, %f143, %f135;
	fma.rn.f32 	%f156, %f144, %f144, %f136;
	fma.rn.f32 	%f157, %f145, %f145, %f137;
	fma.rn.f32 	%f158, %f146, %f146, %f138;
	ld.global.nc.v4.f32 	{%f159, %f160, %f161, %f162}, [%rd35];
	add.s32 	%r23, %r28, -1;
	mul.wide.u32 	%rd13, %r23, 16;
	add.s64 	%rd14, %rd1, %rd13;
	ld.global.nc.v4.f32 	{%f163, %f164, %f165, %f166}, [%rd14];
	fma.rn.f32 	%f167, %f159, %f163, %f147;
	fma.rn.f32 	%f168, %f160, %f164, %f148;
	fma.rn.f32 	%f169, %f161, %f165, %f149;
	fma.rn.f32 	%f170, %f162, %f166, %f150;
	fma.rn.f32 	%f171, %f159, %f159, %f151;
	fma.rn.f32 	%f172, %f160, %f160, %f152;
	fma.rn.f32 	%f173, %f161, %f161, %f153;
	fma.rn.f32 	%f174, %f162, %f162, %f154;
	fma.rn.f32 	%f175, %f163, %f163, %f155;
	fma.rn.f32 	%f176, %f164, %f164, %f156;
	fma.rn.f32 	%f177, %f165, %f165, %f157;
	fma.rn.f32 	%f178, %f166, %f166, %f158;
	ld.global.nc.v4.f32 	{%f179, %f180, %f181, %f182}, [%rd35+16];
	mul.wide.u32 	%rd15, %r28, 16;
	add.s64 	%rd16, %rd1, %rd15;
	ld.global.nc.v4.f32 	{%f183, %f184, %f185, %f186}, [%rd16];
	fma.rn.f32 	%f250, %f179, %f183, %f167;
	fma.rn.f32 	%f251, %f180, %f184, %f168;
	fma.rn.f32 	%f252, %f181, %f185, %f169;
	fma.rn.f32 	%f253, %f182, %f186, %f170;
	fma.rn.f32 	%f254, %f179, %f179, %f171;
	fma.rn.f32 	%f255, %f180, %f180, %f172;
	fma.rn.f32 	%f256, %f181, %f181, %f173;
	fma.rn.f32 	%f257, %f182, %f182, %f174;
	fma.rn.f32 	%f258, %f183, %f183, %f175;
	fma.rn.f32 	%f259, %f184, %f184, %f176;
	fma.rn.f32 	%f260, %f185, %f185, %f177;
	fma.rn.f32 	%f261, %f186, %f186, %f178;
	add.s32 	%r29, %r29, 4;
	add.s32 	%r28, %r28, 4;
	add.s64 	%rd35, %rd35, 64;
	setp.ne.s32 	%p4, %r29, 0;
	@%p4 bra 	$L__BB2_4;
$L__BB2_5:
	and.b32  	%r11, %r14, 3;
	setp.eq.s32 	%p5, %r11, 0;
	@%p5 bra 	$L__BB2_10;
	setp.eq.s32 	%p6, %r11, 1;
	@%p6 bra 	$L__BB2_8;
	ld.param.u64 	%rd32, [_ZN8quiverdb3gpu5cos_kEPK6float4S3_Pfjj_param_0];
	cvta.to.global.u64 	%rd17, %rd32;
	mul.wide.u32 	%rd18, %r31, 16;
	add.s64 	%rd19, %rd17, %rd18;
	ld.global.nc.v4.f32 	{%f188, %f189, %f190, %f191}, [%rd19];
	add.s32 	%r24, %r31, %r2;
	mul.wide.u32 	%rd20, %r24, 16;
	add.s64 	%rd21, %rd1, %rd20;
	ld.global.nc.v4.f32 	{%f192, %f193, %f194, %f195}, [%rd21];
	fma.rn.f32 	%f196, %f188, %f192, %f250;
	fma.rn.f32 	%f197, %f189, %f193, %f251;
	fma.rn.f32 	%f198, %f190, %f194, %f252;
	fma.rn.f32 	%f199, %f191, %f195, %f253;
	fma.rn.f32 	%f200, %f188, %f188, %f254;
	fma.rn.f32 	%f201, %f189, %f189, %f255;
	fma.rn.f32 	%f202, %f190, %f190, %f256;
	fma.rn.f32 	%f203, %f191, %f191, %f257;
	fma.rn.f32 	%f204, %f192, %f192, %f258;
	fma.rn.f32 	%f205, %f193, %f193, %f259;
	fma.rn.f32 	%f206, %f194, %f194, %f260;
	fma.rn.f32 	%f207, %f195, %f195, %f261;
	ld.global.nc.v4.f32 	{%f208, %f209, %f210, %f211}, [%rd19+16];
	add.s32 	%r25, %r24, 1;
	mul.wide.u32 	%rd22, %r25, 16;
	add.s64 	%rd23, %rd1, %rd22;
	ld.global.nc.v4.f32 	{%f212, %f213, %f214, %f215}, [%rd23];
	fma.rn.f32 	%f250, %f208, %f212, %f196;
	fma.rn.f32 	%f251, %f209, %f213, %f197;
	fma.rn.f32 	%f252, %f210, %f214, %f198;
	fma.rn.f32 	%f253, %f211, %f215, %f199;
	fma.rn.f32 	%f254, %f208, %f208, %f200;
	fma.rn.f32 	%f255, %f209, %f209, %f201;
	fma.rn.f32 	%f256, %f210, %f210, %f202;
	fma.rn.f32 	%f257, %f211, %f211, %f203;
	fma.rn.f32 	%f258, %f212, %f212, %f204;
	fma.rn.f32 	%f259, %f213, %f213, %f205;
	fma.rn.f32 	%f260, %f214, %f214, %f206;
	fma.rn.f32 	%f261, %f215, %f215, %f207;
	add.s32 	%r31, %r31, 2;
$L__BB2_8:
	and.b32  	%r26, %r14, 1;
	setp.eq.b32 	%p7, %r26, 1;
	not.pred 	%p8, %p7;
	@%p8 bra 	$L__BB2_10;
	ld.param.u64 	%rd33, [_ZN8quiverdb3gpu5cos_kEPK6float4S3_Pfjj_param_0];
	cvta.to.global.u64 	%rd24, %rd33;
	mul.wide.u32 	%rd25, %r31, 16;
	add.s64 	%rd26, %rd24, %rd25;
	ld.global.nc.v4.f32 	{%f216, %f217, %f218, %f219}, [%rd26];
	add.s32 	%r27, %r31, %r2;
	mul.wide.u32 	%rd27, %r27, 16;
	add.s64 	%rd28, %rd1, %rd27;
	ld.global.nc.v4.f32 	{%f220, %f221, %f222, %f223}, [%rd28];
	fma.rn.f32 	%f250, %f216, %f220, %f250;
	fma.rn.f32 	%f251, %f217, %f221, %f251;
	fma.rn.f32 	%f252, %f218, %f222, %f252;
	fma.rn.f32 	%f253, %f219, %f223, %f253;
	fma.rn.f32 	%f254, %f216, %f216, %f254;
	fma.rn.f32 	%f255, %f217, %f217, %f255;
	fma.rn.f32 	%f256, %f218, %f218, %f256;
	fma.rn.f32 	%f257, %f219, %f219, %f257;
	fma.rn.f32 	%f258, %f220, %f220, %f258;
	fma.rn.f32 	%f259, %f221, %f221, %f259;
	fma.rn.f32 	%f260, %f222, %f222, %f260;
	fma.rn.f32 	%f261, %f223, %f223, %f261;
$L__BB2_10:
	add.f32 	%f224, %f250, %f251;
	add.f32 	%f225, %f224, %f252;
	add.f32 	%f310, %f225, %f253;
	add.f32 	%f226, %f254, %f255;
	add.f32 	%f227, %f226, %f256;
	add.f32 	%f228, %f227, %f257;
	add.f32 	%f229, %f259, %f258;
	add.f32 	%f230, %f260, %f229;
	add.f32 	%f231, %f261, %f230;
	mul.f32 	%f311, %f231, %f228;
$L__BB2_11:
	setp.lt.f32 	%p9, %f311, 0f2B8CBCCC;
	mov.f32 	%f312, 0f00000000;
	@%p9 bra 	$L__BB2_13;
	rsqrt.approx.f32 	%f233, %f311;
	mul.f32 	%f312, %f310, %f233;
$L__BB2_13:
	ld.param.u64 	%rd34, [_ZN8quiverdb3gpu5cos_kEPK6float4S3_Pfjj_param_2];
	max.f32 	%f234, %f312, 0fBF800000;
	min.f32 	%f235, %f234, 0f3F800000;
	mov.f32 	%f236, 0f3F800000;
	sub.f32 	%f237, %f236, %f235;
	cvta.to.global.u64 	%rd29, %rd34;
	mul.wide.u32 	%rd30, %r1, 4;
	add.s64 	%rd31, %rd29, %rd30;
	st.global.f32 	[%rd31], %f237;
$L__BB2_14:
	ret;

}


// ===== COMPILED SASS (sm_100) =====

	.target	sm_100

	.elftype	@"ET_EXEC"


//--------------------- .note.nv.tkinfo           --------------------------
	.section	.note.nv.tkinfo,"",@"SHT_NOTE"
	.sectionflags	@"SHF_NOTE_NV_TKINFO"
	.tkinfo
        /*0018*/ 	.word	0x00000002
        /*0030*/ 	.string	""
        /*0030*/ 	.string	"ptxas"
        /*0030*/ 	.string	"Cuda compilation tools, release 13.0, V13.0.88"
        /*0030*/ 	.string	"Build cuda_13.0.r13.0/compiler.36424714_0"
        /*0030*/ 	.string	"-arch sm_100 -m 64 "



//--------------------- .note.nv.cuinfo           --------------------------
	.section	.note.nv.cuinfo,"",@"SHT_NOTE"
	.sectionflags	@"SHF_NOTE_NV_CUINFO"
        /*0018*/ 	.short	0x0002
        /*001a*/ 	.short	0x0064
        /*001c*/ 	.short	0x0082
	.zero		2


//--------------------- .nv.info                  --------------------------
	.section	.nv.info,"",@"SHT_CUDA_INFO"
	.align	4


	//----- nvinfo : EIATTR_REGCOUNT
	.align		4
        /*0000*/ 	.byte	0x04, 0x2f
        /*0002*/ 	.short	(.L_1 - .L_0)
	.align		4
.L_0:
        /*0004*/ 	.word	index@(_ZN8quiverdb3gpu4l2_kEPK6float4S3_Pfjj)
        /*0008*/ 	.word	0x00000022


	//----- nvinfo : EIATTR_FRAME_SIZE
	.align		4
.L_1:
        /*000c*/ 	.byte	0x04, 0x11
        /*000e*/ 	.short	(.L_3 - .L_2)
	.align		4
.L_2:
        /*0010*/ 	.word	index@(_ZN8quiverdb3gpu4l2_kEPK6float4S3_Pfjj)
        /*0014*/ 	.word	0x00000000


	//----- nvinfo : EIATTR_REGCOUNT
	.align		4
.L_3:
        /*0018*/ 	.byte	0x04, 0x2f
        /*001a*/ 	.short	(.L_5 - .L_4)
	.align		4
.L_4:
        /*001c*/ 	.word	index@(_ZN8quiverdb3gpu5dot_kEPK6float4S3_Pfjj)
        /*0020*/ 	.word	0x00000022


	//----- nvinfo : EIATTR_FRAME_SIZE
	.align		4
.L_5:
        /*0024*/ 	.byte	0x04, 0x11
        /*0026*/ 	.short	(.L_7 - .L_6)
	.align		4
.L_6:
        /*0028*/ 	.word	index@(_ZN8quiverdb3gpu5dot_kEPK6float4S3_Pfjj)
        /*002c*/ 	.word	0x00000000


	//----- nvinfo : EIATTR_REGCOUNT
	.align		4
.L_7:
        /*0030*/ 	.byte	0x04, 0x2f
        /*0032*/ 	.short	(.L_9 - .L_8)
	.align		4
.L_8:
        /*0034*/ 	.word	index@(_ZN8quiverdb3gpu5cos_kEPK6float4S3_Pfjj)
        /*0038*/ 	.word	0x0000002a


	//----- nvinfo : EIATTR_FRAME_SIZE
	.align		4
.L_9:
        /*003c*/ 	.byte	0x04, 0x11
        /*003e*/ 	.short	(.L_11 - .L_10)
	.align		4
.L_10:
        /*0040*/ 	.word	index@(_ZN8quiverdb3gpu5cos_kEPK6float4S3_Pfjj)
        /*0044*/ 	.word	0x00000000


	//----- nvinfo : EIATTR_MIN_STACK_SIZE
	.align		4
.L_11:
        /*0048*/ 	.byte	0x04, 0x12
        /*004a*/ 	.short	(.L_13 - .L_12)
	.align		4
.L_12:
        /*004c*/ 	.word	index@(_ZN8quiverdb3gpu5cos_kEPK6float4S3_Pfjj)
        /*0050*/ 	.word	0x00000000


	//----- nvinfo : EIATTR_MIN_STACK_SIZE
	.align		4
.L_13:
        /*0054*/ 	.byte	0x04, 0x12
        /*0056*/ 	.short	(.L_15 - .L_14)
	.align		4
.L_14:
        /*0058*/ 	.word	index@(_ZN8quiverdb3gpu5dot_kEPK6float4S3_Pfjj)
        /*005c*/ 	.word	0x00000000


	//----- nvinfo : EIATTR_MIN_STACK_SIZE
	.align		4
.L_15:
        /*0060*/ 	.byte	0x04, 0x12
        /*0062*/ 	.short	(.L_17 - .L_16)
	.align		4
.L_16:
        /*0064*/ 	.word	index@(_ZN8quiverdb3gpu4l2_kEPK6float4S3_Pfjj)
        /*0068*/ 	.word	0x00000000
.L_17:


//--------------------- .nv.compat                --------------------------
	.section	.nv.compat,"",@"SHT_CUDA_COMPAT_INFO"
	.align	4
        /*0000*/ 	.byte	0x02, 0x09, 0x00, 0x00, 0x02, 0x02, 0x01, 0x00, 0x02, 0x05, 0x05, 0x00, 0x03, 0x07, 0x01, 0x01
        /*0010*/ 	.byte	0x02, 0x03, 0x00, 0x00, 0x02, 0x06, 0x01, 0x00, 0x04, 0x0b, 0x08, 0x00, 0x01, 0x00, 0x00, 0x00
        /*0020*/ 	.byte	0x00, 0x00, 0x00, 0x00


//--------------------- .nv.info._ZN8quiverdb3gpu5cos_kEPK6float4S3_Pfjj --------------------------
	.section	.nv.info._ZN8quiverdb3gpu5cos_kEPK6float4S3_Pfjj,"",@"SHT_CUDA_INFO"
	.sectionflags	@""
	.align	4


	//----- nvinfo : EIATTR_CUDA_API_VERSION
	.align		4
        /*0000*/ 	.byte	0x04, 0x37
        /*0002*/ 	.short	(.L_19 - .L_18)
.L_18:
        /*0004*/ 	.word	0x00000082


	//----- nvinfo : EIATTR_KPARAM_INFO
	.align		4
.L_19:
        /*0008*/ 	.byte	0x04, 0x17
        /*000a*/ 	.short	(.L_21 - .L_20)
.L_20:
        /*000c*/ 	.word	0x00000000
        /*0010*/ 	.short	0x0004
        /*0012*/ 	.short	0x001c
        /*0014*/ 	.byte	0x00, 0xf0, 0x11, 0x00


	//----- nvinfo : EIATTR_KPARAM_INFO
	.align		4
.L_21:
        /*0018*/ 	.byte	0x04, 0x17
        /*001a*/ 	.short	(.L_23 - .L_22)
.L_22:
        /*001c*/ 	.word	0x00000000
        /*0020*/ 	.short	0x0003
        /*0022*/ 	.short	0x0018
        /*0024*/ 	.byte	0x00, 0xf0, 0x11, 0x00


	//----- nvinfo : EIATTR_KPARAM_INFO
	.align		4
.L_23:
        /*0028*/ 	.byte	0x04, 0x17
        /*002a*/ 	.short	(.L_25 - .L_24)
.L_24:
        /*002c*/ 	.word	0x00000000
        /*0030*/ 	.short	0x0002
        /*0032*/ 	.short	0x0010
        /*0034*/ 	.byte	0x00, 0xf5, 0x21, 0x00


	//----- nvinfo : EIATTR_KPARAM_INFO
	.align		4
.L_25:
        /*0038*/ 	.byte	0x04, 0x17
        /*003a*/ 	.short	(.L_27 - .L_26)
.L_26:
        /*003c*/ 	.word	0x00000000
        /*0040*/ 	.short	0x0001
        /*0042*/ 	.short	0x0008
        /*0044*/ 	.byte	0x00, 0xf5, 0x21, 0x00


	//----- nvinfo : EIATTR_KPARAM_INFO
	.align		4
.L_27:
        /*0048*/ 	.byte	0x04, 0x17
        /*004a*/ 	.short	(.L_29 - .L_28)
.L_28:
        /*004c*/ 	.word	0x00000000
        /*0050*/ 	.short	0x0000
        /*0052*/ 	.short	0x0000
        /*0054*/ 	.byte	0x00, 0xf5, 0x21, 0x00


	//----- nvinfo : EIATTR_SPARSE_MMA_MASK
	.align		4
.L_29:
        /*0058*/ 	.byte	0x03, 0x50
        /*005a*/ 	.short	0x0000


	//----- nvinfo : EIATTR_MAXREG_COUNT
	.align		4
        /*005c*/ 	.byte	0x03, 0x1b
        /*005e*/ 	.short	0x00ff


	//----- nvinfo : EIATTR_MERCURY_ISA_VERSION
	.align		4
        /*0060*/ 	.byte	0x03, 0x5f
        /*0062*/ 	.short	0x0101


	//----- nvinfo : EIATTR_VRC_CTA_INIT_COUNT
	.align		4
        /*0064*/ 	.byte	0x02, 0x4a
	.zero		1
	.zero		1


	//----- nvinfo : EIATTR_EXIT_INSTR_OFFSETS
	.align		4
        /*0068*/ 	.byte	0x04, 0x1c
        /*006a*/ 	.short	(.L_31 - .L_30)


	//   ....[0]....
.L_30:
        /*006c*/ 	.word	0x00000070


	//   ....[1]....
        /*0070*/ 	.word	0x00000be0


	//----- nvinfo : EIATTR_CBANK_PARAM_SIZE
	.align		4
.L_31:
        /*0074*/ 	.byte	0x03, 0x19
        /*0076*/ 	.short	0x0020


	//----- nvinfo : EIATTR_PARAM_CBANK
	.align		4
        /*0078*/ 	.byte	0x04, 0x0a
        /*007a*/ 	.short	(.L_33 - .L_32)
	.align		4
.L_32:
        /*007c*/ 	.word	index@(.nv.constant0._ZN8quiverdb3gpu5cos_kEPK6float4S3_Pfjj)
        /*0080*/ 	.short	0x0380
        /*0082*/ 	.short	0x0020


	//----- nvinfo : EIATTR_SW_WAR
	.align		4
.L_33:
        /*0084*/ 	.byte	0x04, 0x36
        /*0086*/ 	.short	(.L_35 - .L_34)
.L_34:
        /*0088*/ 	.word	0x00000008
.L_35:


//--------------------- .nv.info._ZN8quiverdb3gpu5dot_kEPK6float4S3_Pfjj --------------------------
	.section	.nv.info._ZN8quiverdb3gpu5dot_kEPK6float4S3_Pfjj,"",@"SHT_CUDA_INFO"
	.sectionflags	@""
	.align	4


	//----- nvinfo : EIATTR_CUDA_API_VERSION
	.align		4
        /*0000*/ 	.byte	0x04, 0x37
        /*0002*/ 	.short	(.L_37 - .L_36)
.L_36:
        /*0004*/ 	.word	0x00000082


	//----- nvinfo : EIATTR_KPARAM_INFO
	.align		4
.L_37:
        /*0008*/ 	.byte	0x04, 0x17
        /*000a*/ 	.short	(.L_39 - .L_38)
.L_38:
        /*000c*/ 	.word	0x00000000
        /*0010*/ 	.short	0x0004
        /*0012*/ 	.short	0x001c
        /*0014*/ 	.byte	0x00, 0xf0, 0x11, 0x00


	//----- nvinfo : EIATTR_KPARAM_INFO
	.align		4
.L_39:
        /*0018*/ 	.byte	0x04, 0x17
        /*001a*/ 	.short	(.L_41 - .L_40)
.L_40:
        /*001c*/ 	.word	0x00000000
        /*0020*/ 	.short	0x0003
        /*0022*/ 	.short	0x0018
        /*0024*/ 	.byte	0x00, 0xf0, 0x11, 0x00


	//----- nvinfo : EIATTR_KPARAM_INFO
	.align		4
.L_41:
        /*0028*/ 	.byte	0x04, 0x17
        /*002a*/ 	.short	(.L_43 - .L_42)
.L_42:
        /*002c*/ 	.word	0x00000000
        /*0030*/ 	.short	0x0002
        /*0032*/ 	.short	0x0010
        /*0034*/ 	.byte	0x00, 0xf5, 0x21, 0x00


	//----- nvinfo : EIATTR_KPARAM_INFO
	.align		4
.L_43:
        /*0038*/ 	.byte	0x04, 0x17
        /*003a*/ 	.short	(.L_45 - .L_44)
.L_44:
        /*003c*/ 	.word	0x00000000
        /*0040*/ 	.short	0x0001
        /*0042*/ 	.short	0x0008
        /*0044*/ 	.byte	0x00, 0xf5, 0x21, 0x00


	//----- nvinfo : EIATTR_KPARAM_INFO
	.align		4
.L_45:
        /*0048*/ 	.byte	0x04, 0x17
        /*004a*/ 	.short	(.L_47 - .L_46)
.L_46:
        /*004c*/ 	.word	0x00000000
        /*0050*/ 	.short	0x0000
        /*0052*/ 	.short	0x0000
        /*0054*/ 	.byte	0x00, 0xf5, 0x21, 0x00


	//----- nvinfo : EIATTR_SPARSE_MMA_MASK
	.align		4
.L_47:
        /*0058*/ 	.byte	0x03, 0x50
        /*005a*/ 	.short	0x0000


	//----- nvinfo : EIATTR_MAXREG_COUNT
	.align		4
        /*005c*/ 	.byte	0x03, 0x1b
        /*005e*/ 	.short	0x00ff


	//----- nvinfo : EIATTR_MERCURY_ISA_VERSION
	.align		4
        /*0060*/ 	.byte	0x03, 0x5f
        /*0062*/ 	.short	0x0101


	//----- nvinfo : EIATTR_VRC_CTA_INIT_COUNT
	.align		4
        /*0064*/ 	.byte	0x02, 0x4a
	.zero		1
	.zero		1


	//----- nvinfo : EIATTR_EXIT_INSTR_OFFSETS
	.align		4
        /*0068*/ 	.byte	0x04, 0x1c
        /*006a*/ 	.short	(.L_49 - .L_48)


	//   ....[0]....
.L_48:
        /*006c*/ 	.word	0x00000070


	//   ....[1]....
        /*0070*/ 	.word	0x000006f0


	//----- nvinfo : EIATTR_CBANK_PARAM_SIZE
	.align		4
.L_49:
        /*0074*/ 	.byte	0x03, 0x19
        /*0076*/ 	.short	0x0020


	//----- nvinfo : EIATTR_PARAM_CBANK
	.align		4
        /*0078*/ 	.byte	0x04, 0x0a
        /*007a*/ 	.short	(.L_51 - .L_50)
	.align		4
.L_50:
        /*007c*/ 	.word	index@(.nv.constant0._ZN8quiverdb3gpu5dot_kEPK6float4S3_Pfjj)
        /*0080*/ 	.short	0x0380
        /*0082*/ 	.short	0x0020


	//----- nvinfo : EIATTR_SW_WAR
	.align		4
.L_51:
        /*0084*/ 	.byte	0x04, 0x36
        /*0086*/ 	.short	(.L_53 - .L_52)
.L_52:
        /*0088*/ 	.word	0x00000008
.L_53:


//--------------------- .nv.info._ZN8quiverdb3gpu4l2_kEPK6float4S3_Pfjj --------------------------
	.section	.nv.info._ZN8quiverdb3gpu4l2_kEPK6float4S3_Pfjj,"",@"SHT_CUDA_INFO"
	.sectionflags	@""
	.align	4


	//----- nvinfo : EIATTR_CUDA_API_VERSION
	.align		4
        /*0000*/ 	.byte	0x04, 0x37
        /*0002*/ 	.short	(.L_55 - .L_54)
.L_54:
        /*0004*/ 	.word	0x00000082


	//----- nvinfo : EIATTR_KPARAM_INFO
	.align		4
.L_55:
        /*0008*/ 	.byte	0x04, 0x17
        /*000a*/ 	.short	(.L_57 - .L_56)
.L_56:
        /*000c*/ 	.word	0x00000000
        /*0010*/ 	.short	0x0004
        /*0012*/ 	.short	0x001c
        /*0014*/ 	.byte	0x00, 0xf0, 0x11, 0x00


	//----- nvinfo : EIATTR_KPARAM_INFO
	.align		4
.L_57:
        /*0018*/ 	.byte	0x04, 0x17
        /*001a*/ 	.short	(.L_59 - .L_58)
.L_58:
        /*001c*/ 	.word	0x00000000
        /*0020*/ 	.short	0x0003
        /*0022*/ 	.short	0x0018
        /*0024*/ 	.byte	0x00, 0xf0, 0x11, 0x00


	//----- nvinfo : EIATTR_KPARAM_INFO
	.align		4
.L_59:
        /*0028*/ 	.byte	0x04, 0x17
        /*002a*/ 	.short	(.L_61 - .L_60)
.L_60:
        /*002c*/ 	.word	0x00000000
        /*0030*/ 	.short	0x0002
        /*0032*/ 	.short	0x0010
        /*0034*/ 	.byte	0x00, 0xf5, 0x21, 0x00


	//----- nvinfo : EIATTR_KPARAM_INFO
	.align		4
.L_61:
        /*0038*/ 	.byte	0x04, 0x17
        /*003a*/ 	.short	(.L_63 - .L_62)
.L_62:
        /*003c*/ 	.word	0x00000000
        /*0040*/ 	.short	0x0001
        /*0042*/ 	.short	0x0008
        /*0044*/ 	.byte	0x00, 0xf5, 0x21, 0x00


	//----- nvinfo : EIATTR_KPARAM_INFO
	.align		4
.L_63:
        /*0048*/ 	.byte	0x04, 0x17
        /*004a*/ 	.short	(.L_65 - .L_64)
.L_64:
        /*004c*/ 	.word	0x00000000
        /*0050*/ 	.short	0x0000
        /*0052*/ 	.short	0x0000
        /*0054*/ 	.byte	0x00, 0xf5, 0x21, 0x00


	//----- nvinfo : EIATTR_SPARSE_MMA_MASK
	.align		4
.L_65:
        /*0058*/ 	.byte	0x03, 0x50
        /*005a*/ 	.short	0x0000


	//----- nvinfo : EIATTR_MAXREG_COUNT
	.align		4
        /*005c*/ 	.byte	0x03, 0x1b
        /*005e*/ 	.short	0x00ff


	//----- nvinfo : EIATTR_MERCURY_ISA_VERSION
	.align		4
        /*0060*/ 	.byte	0x03, 0x5f
        /*0062*/ 	.short	0x0101


	//----- nvinfo : EIATTR_VRC_CTA_INIT_COUNT
	.align		4
        /*0064*/ 	.byte	0x02, 0x4a
	.zero		1
	.zero		1


	//----- nvinfo : EIATTR_EXIT_INSTR_OFFSETS
	.align		4
        /*0068*/ 	.byte	0x04, 0x1c
        /*006a*/ 	.short	(.L_67 - .L_66)


	//   ....[0]....
.L_66:
        /*006c*/ 	.word	0x00000070


	//   ....[1]....
        /*0070*/ 	.word	0x000008a0


	//----- nvinfo : EIATTR_CBANK_PARAM_SIZE
	.align		4
.L_67:
        /*0074*/ 	.byte	0x03, 0x19
        /*0076*/ 	.short	0x0020


	//----- nvinfo : EIATTR_PARAM_CBANK
	.align		4
        /*0078*/ 	.byte	0x04, 0x0a
        /*007a*/ 	.short	(.L_69 - .L_68)
	.align		4
.L_68:
        /*007c*/ 	.word	index@(.nv.constant0._ZN8quiverdb3gpu4l2_kEPK6float4S3_Pfjj)
        /*0080*/ 	.short	0x0380
        /*0082*/ 	.short	0x0020


	//----- nvinfo : EIATTR_SW_WAR
	.align		4
.L_69:
        /*0084*/ 	.byte	0x04, 0x36
        /*0086*/ 	.short	(.L_71 - .L_70)
.L_70:
        /*0088*/ 	.word	0x00000008
.L_71:


//--------------------- .nv.callgraph             --------------------------
	.section	.nv.callgraph,"",@"SHT_CUDA_CALLGRAPH"
	.align	4
	.sectionentsize	8
	.align		4
        /*0000*/ 	.word	0x00000000
	.align		4
        /*0004*/ 	.word	0xffffffff
	.align		4
        /*0008*/ 	.word	0x00000000
	.align		4
        /*000c*/ 	.word	0xfffffffe
	.align		4
        /*0010*/ 	.word	0x00000000
	.align		4
        /*0014*/ 	.word	0xfffffffd
	.align		4
        /*0018*/ 	.word	0x00000000
	.align		4
        /*001c*/ 	.word	0xfffffffc


//--------------------- .text._ZN8quiverdb3gpu5cos_kEPK6float4S3_Pfjj --------------------------
	.section	.text._ZN8quiverdb3gpu5cos_kEPK6float4S3_Pfjj,"ax",@progbits
	.align	128
        .global         _ZN8quiverdb3gpu5cos_kEPK6float4S3_Pfjj
        .type           _ZN8quiverdb3gpu5cos_kEPK6float4S3_Pfjj,@function
        .size           _ZN8quiverdb3gpu5cos_kEPK6float4S3_Pfjj,(.L_x_17 - _ZN8quiverdb3gpu5cos_kEPK6float4S3_Pfjj)
        .other          _ZN8quiverdb3gpu5cos_kEPK6float4S3_Pfjj,@"STO_CUDA_ENTRY STV_DEFAULT"
_ZN8quiverdb3gpu5cos_kEPK6float4S3_Pfjj:
.text._ZN8quiverdb3gpu5cos_kEPK6float4S3_Pfjj:
[----:B------:R-:W-:Y:S01]  /*0000*/  LDC R1, c[0x0][0x37c] ;  /* 0x0000df00ff017b82 */ /* 0x000fe20000000800 */
[----:B------:R-:W0:Y:S07]  /*0010*/  S2R R3, SR_TID.X ;  /* 0x0000000000037919 */ /* 0x000e2e0000002100 */
[----:B------:R-:W0:Y:S01]  /*0020*/  S2UR UR4, SR_CTAID.X ;  /* 0x00000000000479c3 */ /* 0x000e220000002500 */
[----:B------:R-:W1:Y:S07]  /*0030*/  LDCU UR5, c[0x0][0x39c] ;  /* 0x00007380ff0577ac */ /* 0x000e6e0008000800 */
[----:B------:R-:W0:Y:S02]  /*0040*/  LDC R0, c[0x0][0x360] ;  /* 0x0000d800ff007b82 */ /* 0x000e240000000800 */
[----:B0-----:R-:W-:-:S05]  /*0050*/  IMAD R0, R0, UR4, R3 ;  /* 0x0000000400007c24 */ /* 0x001fca000f8e0203 */
[----:B-1----:R-:W-:-:S13]  /*0060*/  ISETP.GE.U32.AND P0, PT, R0, UR5, PT ;  /* 0x0000000500007c0c */ /* 0x002fda000bf06070 */
[----:B------:R-:W-:Y:S05]  /*0070*/  @P0 EXIT ;  /* 0x000000000000094d */ /* 0x000fea0003800000 */
[----:B------:R-:W0:Y:S01]  /*0080*/  LDC R3, c[0x0][0x398] ;  /* 0x0000e600ff037b82 */ /* 0x000e220000000800 */
[----:B------:R-:W1:Y:S01]  /*0090*/  LDCU.64 UR6, c[0x0][0x358] ;  /* 0x00006b00ff0677ac */ /* 0x000e620008000a00 */
[----:B------:R-:W-:Y:S01]  /*00a0*/  HFMA2 R26, -RZ, RZ, 0, 0 ;  /* 0x00000000ff1a7431 */ /* 0x000fe200000001ff */
[----:B------:R-:W-:Y:S02]  /*00b0*/  MOV R2, RZ ;  /* 0x000000ff00027202 */ /* 0x000fe40000000f00 */
[----:B0-----:R-:W-:-:S13]  /*00c0*/  ISETP.NE.AND P0, PT, R3, RZ, PT ;  /* 0x000000ff0300720c */ /* 0x001fda0003f05270 */
[----:B-1----:R-:W-:Y:S05]  /*00d0*/  @!P0 BRA `(.L_x_0) ;  /* 0x0000000800808947 */ /* 0x002fea0003800000 */
[----:B------:R-:W-:Y:S02]  /*00e0*/  ISETP.GE.U32.AND P0, PT, R3, 0x4, PT ;  /* 0x000000040300780c */ /* 0x000fe40003f06070 */
[----:B------:R-:W-:Y:S02]  /*00f0*/  CS2R R26, SRZ ;  /* 0x00000000001a7805 */ /* 0x000fe4000001ff00 */
[----:B------:R-:W-:Y:S02]  /*0100*/  MOV R2, RZ ;  /* 0x000000ff00027202 */ /* 0x000fe40000000f00 */
[----:B------:R-:W-:Y:S02]  /*0110*/  CS2R R6, SRZ ;  /* 0x0000000000067805 */ /* 0x000fe4000001ff00 */
[----:B------:R-:W-:Y:S02]  /*0120*/  CS2R R24, SRZ ;  /* 0x0000000000187805 */ /* 0x000fe4000001ff00 */
[----:B------:R-:W-:-:S02]  /*0130*/  CS2R R4, SRZ ;  /* 0x0000000000047805 */ /* 0x000fc4000001ff00 */
[----:B------:R-:W-:Y:S02]  /*0140*/  CS2R R28, SRZ ;  /* 0x00000000001c7805 */ /* 0x000fe4000001ff00 */
[----:B------:R-:W-:Y:S01]  /*0150*/  CS2R R30, SRZ ;  /* 0x00000000001e7805 */ /* 0x000fe2000001ff00 */
[----:B------:R-:W-:Y:S06]  /*0160*/  @!P0 BRA `(.L_x_1) ;  /* 0x00000004003c8947 */ /* 0x000fec0003800000 */
[----:B------:R-:W0:Y:S01]  /*0170*/  LDCU.64 UR4, c[0x0][0x380] ;  /* 0x00007000ff0477ac */ /* 0x000e220008000a00 */
[----:B------:R-:W-:Y:S01]  /*0180*/  LOP3.LUT R2, R3, 0xfffffffc, RZ, 0xc0, !PT ;  /* 0xfffffffc03027812 */ /* 0x000fe200078ec0ff */
[----:B------:R-:W-:Y:S02]  /*0190*/  HFMA2 R26, -RZ, RZ, 0, 0 ;  /* 0x00000000ff1a7431 */ /* 0x000fe400000001ff */
[----:B------:R-:W-:Y:S01]  /*01a0*/  IMAD R32, R0, R3, 0x3 ;  /* 0x0000000300207424 */ /* 0x000fe200078e0203 */
[----:B------:R-:W-:Y:S01]  /*01b0*/  IADD3 R33, PT, PT, -R2, RZ, RZ ;  /* 0x000000ff02217210 */ /* 0x000fe20007ffe1ff */
[----:B0-----:R-:W-:-:S04]  /*01c0*/  UIADD3 UR4, UP0, UPT, UR4, 0x20, URZ ;  /* 0x0000002004047890 */ /* 0x001fc8000ff1e0ff */
[----:B------:R-:W-:Y:S02]  /*01d0*/  UIADD3.X UR5, UPT, UPT, URZ, UR5, URZ, UP0, !UPT ;  /* 0x00000005ff057290 */ /* 0x000fe400087fe4ff */
[----:B------:R-:W-:-:S04]  /*01e0*/  MOV R34, UR4 ;  /* 0x0000000400227c02 */ /* 0x000fc80008000f00 */
[----:B------:R-:W-:-:S07]  /*01f0*/  MOV R35, UR5 ;  /* 0x0000000500237c02 */ /* 0x000fce0008000f00 */
.L_x_2:
[----:B------:R-:W0:Y:S01]  /*0200*/  LDC.64 R36, c[0x0][0x388] ;  /* 0x0000e200ff247b82 */ /* 0x000e220000000a00 */
[C---:B------:R-:W-:Y:S01]  /*0210*/  IADD3 R21, PT, PT, R32.reuse, -0x3, RZ ;  /* 0xfffffffd20157810 */ /* 0x040fe20007ffe0ff */
[----:B------:R-:W2:Y:S01]  /*0220*/  LDG.E.128.CONSTANT R16, desc[UR6][R34.64+-0x20] ;  /* 0xffffe00622107981 */ /* 0x000ea2000c1e9d00 */
[----:B------:R-:W-:-:S03]  /*0230*/  IADD3 R13, PT, PT, R32, -0x2, RZ ;  /* 0xfffffffe200d7810 */ /* 0x000fc60007ffe0ff */
[----:B------:R-:W3:Y:S01]  /*0240*/  LDG.E.128.CONSTANT R8, desc[UR6][R34.64+-0x10] ;  /* 0xfffff00622087981 */ /* 0x000ee2000c1e9d00 */
[----:B0-----:R-:W-:-:S04]  /*0250*/  IMAD.WIDE.U32 R20, R21, 0x10, R36 ;  /* 0x0000001015147825 */ /* 0x001fc800078e0024 */
[----:B------:R-:W-:Y:S02]  /*0260*/  IMAD.WIDE.U32 R12, R13, 0x10, R36 ;  /* 0x000000100d0c7825 */ /* 0x000fe400078e0024 */
[----:B------:R-:W4:Y:S04]  /*0270*/  LDG.E.128.CONSTANT R20, desc[UR6][R20.64] ;  /* 0x0000000614147981 */ /* 0x000f28000c1e9d00 */
[----:B------:R-:W5:Y:S01]  /*0280*/  LDG.E.128.CONSTANT R12, desc[UR6][R12.64] ;  /* 0x000000060c0c7981 */ /* 0x000f62000c1e9d00 */
[----:B------:R-:W-:-:S05]  /*0290*/  IADD3 R39, PT, PT, R32, -0x1, RZ ;  /* 0xffffffff20277810 */ /* 0x000fca0007ffe0ff */
[----:B------:R-:W-:-:S04]  /*02a0*/  IMAD.WIDE.U32 R38, R39, 0x10, R36 ;  /* 0x0000001027267825 */ /* 0x000fc800078e0024 */
[----:B--2---:R-:W-:Y:S01]  /*02b0*/  FFMA R5, R16, R16, R5 ;  /* 0x0000001010057223 */ /* 0x004fe20000000005 */
[----:B------:R-:W-:Y:S01]  /*02c0*/  FFMA R4, R17, R17, R4 ;  /* 0x0000001111047223 */ /* 0x000fe20000000004 */
[----:B------:R-:W-:Y:S01]  /*02d0*/  FFMA R25, R18, R18, R25 ;  /* 0x0000001212197223 */ /* 0x000fe20000000019 */
[----:B------:R-:W-:-:S03]  /*02e0*/  FFMA R24, R19, R19, R24 ;  /* 0x0000001313187223 */ /* 0x000fc60000000018 */
[----:B---3--:R-:W-:Y:S01]  /*02f0*/  FFMA R25, R10, R10, R25 ;  /* 0x0000000a0a197223 */ /* 0x008fe20000000019 */
[----:B------:R-:W-:Y:S01]  /*0300*/  FFMA R24, R11, R11, R24 ;  /* 0x0000000b0b187223 */ /* 0x000fe20000000018 */
[----:B----4-:R-:W-:Y:S01]  /*0310*/  FFMA R7, R16, R20, R7 ;  /* 0x0000001410077223 */ /* 0x010fe20000000007 */
[----:B------:R-:W-:Y:S01]  /*0320*/  FFMA R6, R17, R21, R6 ;  /* 0x0000001511067223 */ /* 0x000fe20000000006 */
[----:B------:R-:W-:Y:S01]  /*0330*/  FFMA R27, R18, R22, R27 ;  /* 0x00000016121b7223 */ /* 0x000fe2000000001b */
[----:B------:R-:W-:Y:S01]  /*0340*/  FFMA R26, R19, R23, R26 ;  /* 0x00000017131a7223 */ /* 0x000fe2000000001a */
[----:B------:R-:W-:Y:S01]  /*0350*/  FFMA R29, R20, R20, R29 ;  /* 0x00000014141d7223 */ /* 0x000fe2000000001d */
[----:B------:R-:W-:Y:S01]  /*0360*/  FFMA R28, R21, R21, R28 ;  /* 0x00000015151c7223 */ /* 0x000fe2000000001c */
[----:B------:R-:W-:Y:S01]  /*0370*/  FFMA R31, R22, R22, R31 ;  /* 0x00000016161f7223 */ /* 0x000fe2000000001f */
[----:B------:R-:W-:Y:S01]  /*0380*/  FFMA R30, R23, R23, R30 ;  /* 0x00000017171e7223 */ /* 0x000fe2000000001e */
[C---:B------:R-:W-:Y:S01]  /*0390*/  FFMA R21, R8.reuse, R8, R5 ;  /* 0x0000000808157223 */ /* 0x040fe20000000005 */
[----:B-----5:R-:W-:Y:S01]  /*03a0*/  FFMA R23, R8, R12, R7 ;  /* 0x0000000c08177223 */ /* 0x020fe20000000007 */
[C---:B------:R-:W-:Y:S01]  /*03b0*/  FFMA R20, R9.reuse, R9, R4 ;  /* 0x0000000909147223 */ /* 0x040fe20000000004 */
[----:B------:R-:W-:Y:S01]  /*03c0*/  FFMA R22, R9, R13, R6 ;  /* 0x0000000d09167223 */ /* 0x000fe20000000006 */
[----:B------:R-:W-:Y:S01]  /*03d0*/  IMAD.WIDE.U32 R8, R32, 0x10, R36 ;  /* 0x0000001020087825 */ /* 0x000fe200078e0024 */
[----:B------:R-:W2:Y:S03]  /*03e0*/  LDG.E.128.CONSTANT R16, desc[UR6][R34.64] ;  /* 0x0000000622107981 */ /* 0x000ea6000c1e9d00 */
[----:B------:R-:W-:Y:S01]  /*03f0*/  FFMA R27, R10, R14, R27 ;  /* 0x0000000e0a1b7223 */ /* 0x000fe2000000001b */
[----:B------:R-:W3:Y:S01]  /*0400*/  LDG.E.128.CONSTANT R4, desc[UR6][R38.64] ;  /* 0x0000000626047981 */ /* 0x000ee2000c1e9d00 */
[----:B------:R-:W-:Y:S01]  /*0410*/  FFMA R26, R11, R15, R26 ;  /* 0x0000000f0b1a7223 */ /* 0x000fe2000000001a */
[----:B------:R-:W-:Y:S01]  /*0420*/  FFMA R29, R12, R12, R29 ;  /* 0x0000000c0c1d7223 */ /* 0x000fe2000000001d */
[----:B------:R-:W-:Y:S01]  /*0430*/  FFMA R28, R13, R13, R28 ;  /* 0x0000000d0d1c7223 */ /* 0x000fe2000000001c */
[----:B------:R-:W-:Y:S01]  /*0440*/  FFMA R31, R14, R14, R31 ;  /* 0x0000000e0e1f7223 */ /* 0x000fe2000000001f */
[----:B------:R-:W-:Y:S01]  /*0450*/  FFMA R30, R15, R15, R30 ;  /* 0x0000000f0f1e7223 */ /* 0x000fe2000000001e */
[----:B------:R-:W4:Y:S04]  /*0460*/  LDG.E.128.CONSTANT R8, desc[UR6][R8.64] ;  /* 0x0000000608087981 */ /* 0x000f28000c1e9d00 */
[----:B------:R0:W5:Y:S01]  /*0470*/  LDG.E.128.CONSTANT R12, desc[UR6][R34.64+0x10] ;  /* 0x00001006220c7981 */ /* 0x000162000c1e9d00 */
[----:B------:R-:W-:-:S02]  /*0480*/  IADD3 R33, PT, PT, R33, 0x4, RZ ;  /* 0x0000000421217810 */ /* 0x000fc40007ffe0ff */
[----:B0-----:R-:W-:-:S04]  /*0490*/  IADD3 R34, P0, PT, R34, 0x40, RZ ;  /* 0x0000004022227810 */ /* 0x001fc80007f1e0ff */
[----:B------:R-:W-:Y:S02]  /*04a0*/  IADD3.X R35, PT, PT, RZ, R35, RZ, P0, !PT ;  /* 0x00000023ff237210 */ /* 0x000fe400007fe4ff */
[----:B------:R-:W-:Y:S02]  /*04b0*/  ISETP.NE.AND P0, PT, R33, RZ, PT ;  /* 0x000000ff2100720c */ /* 0x000fe40003f05270 */
[----:B------:R-:W-:Y:S01]  /*04c0*/  IADD3 R32, PT, PT, R32, 0x4, RZ ;  /* 0x0000000420207810 */ /* 0x000fe20007ffe0ff */
[----:B--2---:R-:W-:Y:S01]  /*04d0*/  FFMA R21, R16, R16, R21 ;  /* 0x0000001010157223 */ /* 0x004fe20000000015 */
[----:B------:R-:W-:Y:S01]  /*04e0*/  FFMA R20, R17, R17, R20 ;  /* 0x0000001111147223 */ /* 0x000fe20000000014 */
[----:B------:R-:W-:Y:S01]  /*04f0*/  FFMA R25, R18, R18, R25 ;  /* 0x0000001212197223 */ /* 0x000fe20000000019 */
[----:B------:R-:W-:Y:S01]  /*0500*/  FFMA R24, R19, R19, R24 ;  /* 0x0000001313187223 */ /* 0x000fe20000000018 */
[----:B---3--:R-:W-:Y:S01]  /*0510*/  FFMA R23, R16, R4, R23 ;  /* 0x0000000410177223 */ /* 0x008fe20000000017 */
[----:B------:R-:W-:Y:S01]  /*0520*/  FFMA R22, R17, R5, R22 ;  /* 0x0000000511167223 */ /* 0x000fe20000000016 */
[----:B------:R-:W-:Y:S01]  /*0530*/  FFMA R27, R18, R6, R27 ;  /* 0x00000006121b7223 */ /* 0x000fe2000000001b */
[----:B------:R-:W-:Y:S01]  /*0540*/  FFMA R26, R19, R7, R26 ;  /* 0x00000007131a7223 */ /* 0x000fe2000000001a */
[----:B------:R-:W-:Y:S01]  /*0550*/  FFMA R29, R4, R4, R29 ;  /* 0x00000004041d7223 */ /* 0x000fe2000000001d */
[----:B------:R-:W-:Y:S01]  /*0560*/  FFMA R28, R5, R5, R28 ;  /* 0x00000005051c7223 */ /* 0x000fe2000000001c */
[----:B------:R-:W-:Y:S01]  /*0570*/  FFMA R31, R6, R6, R31 ;  /* 0x00000006061f7223 */ /* 0x000fe2000000001f */
[----:B------:R-:W-:Y:S01]  /*0580*/  FFMA R30, R7, R7, R30 ;  /* 0x00000007071e7223 */ /* 0x000fe2000000001e */
[----:B----4-:R-:W-:Y:S01]  /*0590*/  FFMA R29, R8, R8, R29 ;  /* 0x00000008081d7223 */ /* 0x010fe2000000001d */
[----:B------:R-:W-:Y:S01]  /*05a0*/  FFMA R28, R9, R9, R28 ;  /* 0x00000009091c7223 */ /* 0x000fe2000000001c */
[C---:B-----5:R-:W-:Y:S01]  /*05b0*/  FFMA R5, R12.reuse, R12, R21 ;  /* 0x0000000c0c057223 */ /* 0x060fe20000000015 */
[----:B------:R-:W-:Y:S01]  /*05c0*/  FFMA R7, R12, R8, R23 ;  /* 0x000000080c077223 */ /* 0x000fe20000000017 */
[C---:B------:R-:W-:Y:S01]  /*05d0*/  FFMA R4, R13.reuse, R13, R20 ;  /* 0x0000000d0d047223 */ /* 0x040fe20000000014 */
[----:B------:R-:W-:Y:S01]  /*05e0*/  FFMA R6, R13, R9, R22 ;  /* 0x000000090d067223 */ /* 0x000fe20000000016 */
[C---:B------:R-:W-:Y:S01]  /*05f0*/  FFMA R25, R14.reuse, R14, R25 ;  /* 0x0000000e0e197223 */ /* 0x040fe20000000019 */
[-C--:B------:R-:W-:Y:S01]  /*0600*/  FFMA R27, R14, R10.reuse, R27 ;  /* 0x0000000a0e1b7223 */ /* 0x080fe2000000001b */
[C---:B------:R-:W-:Y:S01]  /*0610*/  FFMA R24, R15.reuse, R15, R24 ;  /* 0x0000000f0f187223 */ /* 0x040fe20000000018 */
[-C--:B------:R-:W-:Y:S01]  /*0620*/  FFMA R26, R15, R11.reuse, R26 ;  /* 0x0000000b0f1a7223 */ /* 0x080fe2000000001a */
[----:B------:R-:W-:Y:S01]  /*0630*/  FFMA R31, R10, R10, R31 ;  /* 0x0000000a0a1f7223 */ /* 0x000fe2000000001f */
[----:B------:R-:W-:Y:S01]  /*0640*/  FFMA R30, R11, R11, R30 ;  /* 0x0000000b0b1e7223 */ /* 0x000fe2000000001e */
[----:B------:R-:W-:Y:S06]  /*0650*/  @P0 BRA `(.L_x_2) ;  /* 0xfffffff800e80947 */ /* 0x000fec000383ffff */
.L_x_1:
[----:B------:R-:W-:-:S13]  /*0660*/  LOP3.LUT P0, R8, R3, 0x3, RZ, 0xc0, !PT ;  /* 0x0000000303087812 */ /* 0x000fda000780c0ff */
[----:B------:R-:W-:Y:S05]  /*0670*/  @!P0 BRA `(.L_x_3) ;  /* 0x0000000000f08947 */ /* 0x000fea0003800000 */
[----:B------:R-:W-:Y:S02]  /*0680*/  ISETP.NE.AND P0, PT, R8, 0x1, PT ;  /* 0x000000010800780c */ /* 0x000fe40003f05270 */
[----:B------:R-:W-:-:S04]  /*0690*/  LOP3.LUT R9, R3, 0x1, RZ, 0xc0, !PT ;  /* 0x0000000103097812 */ /* 0x000fc800078ec0ff */
[----:B------:R-:W-:-:S07]  /*06a0*/  ISETP.NE.U32.AND P1, PT, R9, 0x1, PT ;  /* 0x000000010900780c */ /* 0x000fce0003f25070 */
[----:B------:R-:W-:Y:S06]  /*06b0*/  @!P0 BRA `(.L_x_4) ;  /* 0x0000000000908947 */ /* 0x000fec0003800000 */
[----:B------:R-:W0:Y:S01]  /*06c0*/  LDC.64 R20, c[0x0][0x388] ;  /* 0x0000e200ff147b82 */ /* 0x000e220000000a00 */
[----:B------:R-:W-:-:S07]  /*06d0*/  IMAD R17, R0, R3, R2 ;  /* 0x0000000300117224 */ /* 0x000fce00078e0202 */
[----:B------:R-:W1:Y:S01]  /*06e0*/  LDC.64 R32, c[0x0][0x380] ;  /* 0x0000e000ff207b82 */ /* 0x000e620000000a00 */
[C---:B0-----:R-:W-:Y:S01]  /*06f0*/  IMAD.WIDE.U32 R12, R17.reuse, 0x10, R20 ;  /* 0x00000010110c7825 */ /* 0x041fe200078e0014 */
[----:B------:R-:W-:-:S03]  /*0700*/  IADD3 R17, PT, PT, R17, 0x1, RZ ;  /* 0x0000000111117810 */ /* 0x000fc60007ffe0ff */
[C---:B-1----:R-:W-:Y:S02]  /*0710*/  IMAD.WIDE.U32 R32, R2.reuse, 0x10, R32 ;  /* 0x0000001002207825 */ /* 0x042fe400078e0020 */
[----:B------:R-:W2:Y:S02]  /*0720*/  LDG.E.128.CONSTANT R12, desc[UR6][R12.64] ;  /* 0x000000060c0c7981 */ /* 0x000ea4000c1e9d00 */
[----:B------:R-:W-:Y:S02]  /*0730*/  IMAD.WIDE.U32 R20, R17, 0x10, R20 ;  /* 0x0000001011147825 */ /* 0x000fe400078e0014 */
[----:B------:R-:W3:Y:S04]  /*0740*/  LDG.E.128.CONSTANT R8, desc[UR6][R32.64] ;  /* 0x0000000620087981 */ /* 0x000ee8000c1e9d00 */
[----:B------:R-:W4:Y:S04]  /*0750*/  LDG.E.128.CONSTANT R16, desc[UR6][R32.64+0x10] ;  /* 0x0000100620107981 */ /* 0x000f28000c1e9d00 */
[----:B------:R-:W5:Y:S01]  /*0760*/  LDG.E.128.CONSTANT R20, desc[UR6][R20.64] ;  /* 0x0000000614147981 */ /* 0x000f62000c1e9d00 */
[----:B------:R-:W-:Y:S01]  /*0770*/  IADD3 R2, PT, PT, R2, 0x2, RZ ;  /* 0x0000000202027810 */ /* 0x000fe20007ffe0ff */
[----:B--2---:R-:W-:Y:S01]  /*0780*/  FFMA R29, R12, R12, R29 ;  /* 0x0000000c0c1d7223 */ /* 0x004fe2000000001d */
[----:B------:R-:W-:Y:S01]  /*0790*/  FFMA R28, R13, R13, R28 ;  /* 0x0000000d0d1c7223 */ /* 0x000fe2000000001c */
[----:B------:R-:W-:Y:S01]  /*07a0*/  FFMA R31, R14, R14, R31 ;  /* 0x0000000e0e1f7223 */ /* 0x000fe2000000001f */
[----:B------:R-:W-:Y:S01]  /*07b0*/  FFMA R30, R15, R15, R30 ;  /* 0x0000000f0f1e7223 */ /* 0x000fe2000000001e */
[C---:B---3--:R-:W-:Y:S01]  /*07c0*/  FFMA R5, R8.reuse, R8, R5 ;  /* 0x0000000808057223 */ /* 0x048fe20000000005 */
[----:B------:R-:W-:Y:S01]  /*07d0*/  FFMA R7, R8, R12, R7 ;  /* 0x0000000c08077223 */ /* 0x000fe20000000007 */
[C---:B------:R-:W-:Y:S01]  /*07e0*/  FFMA R4, R9.reuse, R9, R4 ;  /* 0x0000000909047223 */ /* 0x040fe20000000004 */
[----:B------:R-:W-:Y:S01]  /*07f0*/  FFMA R6, R9, R13, R6 ;  /* 0x0000000d09067223 */ /* 0x000fe20000000006 */
[C---:B------:R-:W-:Y:S01]  /*0800*/  FFMA R25, R10.reuse, R10, R25 ;  /* 0x0000000a0a197223 */ /* 0x040fe20000000019 */
[----:B------:R-:W-:Y:S01]  /*0810*/  FFMA R27, R10, R14, R27 ;  /* 0x0000000e0a1b7223 */ /* 0x000fe2000000001b */
[C---:B------:R-:W-:Y:S01]  /*0820*/  FFMA R24, R11.reuse, R11, R24 ;  /* 0x0000000b0b187223 */ /* 0x040fe20000000018 */
[----:B------:R-:W-:Y:S01]  /*0830*/  FFMA R26, R11, R15, R26 ;  /* 0x0000000f0b1a7223 */ /* 0x000fe2000000001a */
[C---:B----4-:R-:W-:Y:S01]  /*0840*/  FFMA R5, R16.reuse, R16, R5 ;  /* 0x0000001010057223 */ /* 0x050fe20000000005 */
[----:B-----5:R-:W-:Y:S01]  /*0850*/  FFMA R7, R16, R20, R7 ;  /* 0x0000001410077223 */ /* 0x020fe20000000007 */
[C---:B------:R-:W-:Y:S01]  /*0860*/  FFMA R4, R17.reuse, R17, R4 ;  /* 0x0000001111047223 */ /* 0x040fe20000000004 */
[----:B------:R-:W-:Y:S01]  /*0870*/  FFMA R6, R17, R21, R6 ;  /* 0x0000001511067223 */ /* 0x000fe20000000006 */
[C---:B------:R-:W-:Y:S01]  /*0880*/  FFMA R25, R18.reuse, R18, R25 ;  /* 0x0000001212197223 */ /* 0x040fe20000000019 */
[----:B------:R-:W-:Y:S01]  /*0890*/  FFMA R27, R18, R22, R27 ;  /* 0x00000016121b7223 */ /* 0x000fe2000000001b */
[C---:B------:R-:W-:Y:S01]  /*08a0*/  FFMA R24, R19.reuse, R19, R24 ;  /* 0x0000001313187223 */ /* 0x040fe20000000018 */
[----:B------:R-:W-:Y:S01]  /*08b0*/  FFMA R26, R19, R23, R26 ;  /* 0x00000017131a7223 */ /* 0x000fe2000000001a */
[----:B------:R-:W-:Y:S01]  /*08c0*/  FFMA R29, R20, R20, R29 ;  /* 0x00000014141d7223 */ /* 0x000fe2000000001d */
[----:B------:R-:W-:Y:S01]  /*08d0*/  FFMA R28, R21, R21, R28 ;  /* 0x00000015151c7223 */ /* 0x000fe2000000001c */
[----:B------:R-:W-:Y:S01]  /*08e0*/  FFMA R31, R22, R22, R31 ;  /* 0x00000016161f7223 */ /* 0x000fe2000000001f */
[----:B------:R-:W-:-:S07]  /*08f0*/  FFMA R30, R23, R23, R30 ;  /* 0x00000017171e7223 */ /* 0x000fce000000001e */
.L_x_4:
[----:B------:R-:W-:Y:S05]  /*0900*/  @P1 BRA `(.L_x_3) ;  /* 0x00000000004c1947 */ /* 0x000fea0003800000 */
[----:B------:R-:W0:Y:S01]  /*0910*/  LDC.64 R10, c[0x0][0x380] ;  /* 0x0000e000ff0a7b82 */ /* 0x000e220000000a00 */
[----:B------:R-:W-:-:S07]  /*0920*/  IMAD R13, R0, R3, R2 ;  /* 0x00000003000d7224 */ /* 0x000fce00078e0202 */
[----:B------:R-:W1:Y:S01]  /*0930*/  LDC.64 R8, c[0x0][0x388] ;  /* 0x0000e200ff087b82 */ /* 0x000e620000000a00 */
[----:B0-----:R-:W-:-:S04]  /*0940*/  IMAD.WIDE.U32 R10, R2, 0x10, R10 ;  /* 0x00000010020a7825 */ /* 0x001fc800078e000a */
[----:B-1----:R-:W-:Y:S02]  /*0950*/  IMAD.WIDE.U32 R12, R13, 0x10, R8 ;  /* 0x000000100d0c7825 */ /* 0x002fe400078e0008 */
[----:B------:R-:W2:Y:S04]  /*0960*/  LDG.E.128.CONSTANT R8, desc[UR6][R10.64] ;  /* 0x000000060a087981 */ /* 0x000ea8000c1e9d00 */
[----:B------:R-:W3:Y:S01]  /*0970*/  LDG.E.128.CONSTANT R12, desc[UR6][R12.64] ;  /* 0x000000060c0c7981 */ /* 0x000ee2000c1e9d00 */
        /* <DEDUP_REMOVED lines=11> */
[----:B------:R-:W-:-:S07]  /*0a30*/  FFMA R30, R15, R15, R30 ;  /* 0x0000000f0f1e7223 */ /* 0x000fce000000001e */
.L_x_3:
[----:B------:R-:W-:Y:S01]  /*0a40*/  FADD R4, R5, R4 ;  /* 0x0000000405047221 */ /* 0x000fe20000000000 */
[----:B------:R-:W-:Y:S01]  /*0a50*/  FADD R28, R28, R29 ;  /* 0x0000001d1c1c7221 */ /* 0x000fe20000000000 */
[----:B------:R-:W-:Y:S02]  /*0a60*/  FADD R6, R7, R6 ;  /* 0x0000000607067221 */ /* 0x000fe40000000000 */
[----:B------:R-:W-:Y:S01]  /*0a70*/  FADD R25, R4, R25 ;  /* 0x0000001904197221 */ /* 0x000fe20000000000 */
[----:B------:R-:W-:Y:S01]  /*0a80*/  FADD R31, R28, R31 ;  /* 0x0000001f1c1f7221 */ /* 0x000fe20000000000 */
[----:B------:R-:W-:Y:S02]  /*0a90*/  FADD R27, R6, R27 ;  /* 0x0000001b061b7221 */ /* 0x000fe40000000000 */
[----:B------:R-:W-:Y:S01]  /*0aa0*/  FADD R25, R25, R24 ;  /* 0x0000001819197221 */ /* 0x000fe20000000000 */
[----:B------:R-:W-:Y:S01]  /*0ab0*/  FADD R2, R31, R30 ;  /* 0x0000001e1f027221 */ /* 0x000fe20000000000 */
[----:B------:R-:W-:-:S03]  /*0ac0*/  FADD R26, R27, R26 ;  /* 0x0000001a1b1a7221 */ /* 0x000fc60000000000 */
[----:B------:R-:W-:-:S07]  /*0ad0*/  FMUL R2, R25, R2 ;  /* 0x0000000219027220 */ /* 0x000fce0000400000 */
.L_x_0:
[----:B------:R-:W-:Y:S02]  /*0ae0*/  MOV R6, R2 ;  /* 0x0000000200067202 */ /* 0x000fe40000000f00 */
[----:B------:R-:W-:Y:S01]  /*0af0*/  PLOP3.LUT P0, PT, PT, PT, PT, 0x80, 0x8 ;  /* 0x000000000008781c */ /* 0x000fe20003f0f070 */
[----:B------:R-:W0:Y:S01]  /*0b00*/  LDC.64 R2, c[0x0][0x390] ;  /* 0x0000e400ff027b82 */ /* 0x000e220000000a00 */
[----:B------:R-:W-:Y:S02]  /*0b10*/  FSETP.GEU.AND P1, PT, R6, 9.9999999600419720025e-13, PT ;  /* 0x2b8cbccc0600780b */ /* 0x000fe40003f2e000 */
[----:B------:R-:W-:-:S11]  /*0b20*/  MOV R4, RZ ;  /* 0x000000ff00047202 */ /* 0x000fd60000000f00 */
[----:B------:R-:W-:-:S04]  /*0b30*/  @P1 FSETP.GEU.AND P2, PT, |R6|, 1.175494350822287508e-38, PT ;  /* 0x008000000600180b */ /* 0x000fc80003f4e200 */
[----:B------:R-:W-:Y:S01]  /*0b40*/  @P1 PLOP3.LUT P0, PT, P2, PT, PT, 0x80, 0x8 ;  /* 0x000000000008181c */ /* 0x000fe2000170f070 */
[----:B0-----:R-:W-:-:S12]  /*0b50*/  IMAD.WIDE.U32 R2, R0, 0x4, R2 ;  /* 0x0000000400027825 */ /* 0x001fd800078e0002 */
[----:B------:R-:W-:-:S04]  /*0b60*/  @!P0 FMUL R6, R6, 16777216 ;  /* 0x4b80000006068820 */ /* 0x000fc80000400000 */
[----:B------:R-:W0:Y:S02]  /*0b70*/  @P1 MUFU.RSQ R5, R6 ;  /* 0x0000000600051308 */ /* 0x000e240000001400 */
[----:B0-----:R-:W-:-:S04]  /*0b80*/  @!P0 FMUL R5, R5, 4096 ;  /* 0x4580000005058820 */ /* 0x001fc80000400000 */
[----:B------:R-:W-:-:S05]  /*0b90*/  @P1 FMUL R4, R5, R26 ;  /* 0x0000001a05041220 */ /* 0x000fca0000400000 */
[----:B------:R-:W-:-:S04]  /*0ba0*/  FMNMX R4, R4, -1, !PT ;  /* 0xbf80000004047809 */ /* 0x000fc80007800000 */
[----:B------:R-:W-:-:S05]  /*0bb0*/  FMNMX R4, R4, 1, PT ;  /* 0x3f80000004047809 */ /* 0x000fca0003800000 */
[----:B------:R-:W-:-:S05]  /*0bc0*/  FADD R5, -R4, 1 ;  /* 0x3f80000004057421 */ /* 0x000fca0000000100 */
[----:B------:R-:W-:Y:S01]  /*0bd0*/  STG.E desc[UR6][R2.64], R5 ;  /* 0x0000000502007986 */ /* 0x000fe2000c101906 */
[----:B------:R-:W-:Y:S05]  /*0be0*/  EXIT ;  /* 0x000000000000794d */ /* 0x000fea0003800000 */
.L_x_5:
[----:B------:R-:W-:-:S00]  /*0bf0*/  BRA `(.L_x_5) ;  /* 0xfffffffc00fc7947 */ /* 0x000fc0000383ffff */
[----:B------:R-:W-:-:S00]  /*0c00*/  NOP ;  /* 0x0000000000007918 */ /* 0x000fc00000000000 */
[----:B------:R-:W-:-:S00]  /*0c10*/  NOP ;  /* 0x0000000000007918 */ /* 0x000fc00000000000 */
[----:B------:R-:W-:-:S00]  /*0c20*/  NOP ;  /* 0x0000000000007918 */ /* 0x000fc00000000000 */
[----:B------:R-:W-:-:S00]  /*0c30*/  NOP ;  /* 0x0000000000007918 */ /* 0x000fc00000000000 */
[----:B------:R-:W-:-:S00]  /*0c40*/  NOP ;  /* 0x0000000000007918 */ /* 0x000fc00000000000 */
[----:B------:R-:W-:-:S00]  /*0c50*/  NOP ;  /* 0x0000000000007918 */ /* 0x000fc00000000000 */
[----:B------:R-:W-:-:S00]  /*0c60*/  NOP ;  /* 0x0000000000007918 */ /* 0x000fc00000000000 */
[----:B------:R-:W-:-:S00]  /*0c70*/  NOP ;  /* 0x0000000000007918 */ /* 0x000fc00000000000 */
.L_x_17:


//--------------------- .text._ZN8quiverdb3gpu5dot_kEPK6float4S3_Pfjj --------------------------
	.section	.text._ZN8quiverdb3gpu5dot_kEPK6float4S3_Pfjj,"ax",@progbits
	.align	128
        .global         _ZN8quiverdb3gpu5dot_kEPK6float4S3_Pfjj
        .type           _ZN8quiverdb3gpu5dot_kEPK6float4S3_Pfjj,@function
        .size           _ZN8quiverdb3gpu5dot_kEPK6float4S3_Pfjj,(.L_x_18 - _ZN8quiverdb3gpu5dot_kEPK6float4S3_Pfjj)
        .other          _ZN8quiverdb3gpu5dot_kEPK6float4S3_Pfjj,@"STO_CUDA_ENTRY STV_DEFAULT"
_ZN8quiverdb3gpu5dot_kEPK6float4S3_Pfjj:
.text._ZN8quiverdb3gpu5dot_kEPK6float4S3_Pfjj:
        /* <DEDUP_REMOVED lines=11> */
[----:B0-----:R-:W-:-:S13]  /*00b0*/  ISETP.NE.AND P0, PT, R21, RZ, PT ;  /* 0x000000ff1500720c */ /* 0x001fda0003f05270 */
[----:B-1----:R-:W-:Y:S05]  /*00c0*/  @!P0 BRA `(.L_x_6) ;  /* 0x0000000400788947 */ /* 0x002fea0003800000 */
[C---:B------:R-:W-:Y:S02]  /*00d0*/  ISETP.GE.U32.AND P1, PT, R21.reuse, 0x4, PT ;  /* 0x000000041500780c */ /* 0x040fe40003f26070 */
[----:B------:R-:W-:Y:S02]  /*00e0*/  CS2R R28, SRZ ;  /* 0x00000000001c7805 */ /* 0x000fe4000001ff00 */
[----:B------:R-:W-:Y:S02]  /*00f0*/  LOP3.LUT R24, R21, 0x3, RZ, 0xc0, !PT ;  /* 0x0000000315187812 */ /* 0x000fe400078ec0ff */
[----:B------:R-:W-:Y:S02]  /*0100*/  CS2R R2, SRZ ;  /* 0x0000000000027805 */ /* 0x000fe4000001ff00 */
[----:B------:R-:W-:Y:S02]  /*0110*/  MOV R20, RZ ;  /* 0x000000ff00147202 */ /* 0x000fe40000000f00 */
[----:B------:R-:W-:-:S03]  /*0120*/  ISETP.NE.AND P0, PT, R24, RZ, PT ;  /* 0x000000ff1800720c */ /* 0x000fc60003f05270 */
[----:B------:R-:W-:Y:S10]  /*0130*/  @!P1 BRA `(.L_x_7) ;  /* 0x0000000000c49947 */ /* 0x000ff40003800000 */
[----:B------:R-:W0:Y:S01]  /*0140*/  LDCU.64 UR4, c[0x0][0x380] ;  /* 0x00007000ff0477ac */ /* 0x000e220008000a00 */
[----:B------:R-:W1:Y:S01]  /*0150*/  LDC.64 R26, c[0x0][0x388] ;  /* 0x0000e200ff1a7b82 */ /* 0x000e620000000a00 */
[----:B------:R-:W-:Y:S01]  /*0160*/  LOP3.LUT R20, R21, 0xfffffffc, RZ, 0xc0, !PT ;  /* 0xfffffffc15147812 */ /* 0x000fe200078ec0ff */
[----:B------:R-:W-:Y:S01]  /*0170*/  IMAD R22, R0, R21, 0x3 ;  /* 0x0000000300167424 */ /* 0x000fe200078e0215 */
[----:B------:R-:W-:Y:S02]  /*0180*/  MOV R29, RZ ;  /* 0x000000ff001d7202 */ /* 0x000fe40000000f00 */
[----:B------:R-:W-:Y:S01]  /*0190*/  IADD3 R23, PT, PT, -R20, RZ, RZ ;  /* 0x000000ff14177210 */ /* 0x000fe20007ffe1ff */
[----:B0-----:R-:W-:-:S04]  /*01a0*/  UIADD3 UR4, UP0, UPT, UR4, 0x20, URZ ;  /* 0x0000002004047890 */ /* 0x001fc8000ff1e0ff */
[----:B------:R-:W-:Y:S02]  /*01b0*/  UIADD3.X UR5, UPT, UPT, URZ, UR5, URZ, UP0, !UPT ;  /* 0x00000005ff057290 */ /* 0x000fe400087fe4ff */
[----:B------:R-:W-:-:S04]  /*01c0*/  MOV R12, UR4 ;  /* 0x00000004000c7c02 */ /* 0x000fc80008000f00 */
[----:B------:R-:W-:-:S07]  /*01d0*/  MOV R13, UR5 ;  /* 0x00000005000d7c02 */ /* 0x000fce0008000f00 */
.L_x_8:
[----:B------:R-:W-:Y:S02]  /*01e0*/  IADD3 R19, PT, PT, R22, -0x3, RZ ;  /* 0xfffffffd16137810 */ /* 0x000fe40007ffe0ff */
[----:B------:R-:W-:Y:S02]  /*01f0*/  MOV R30, R12 ;  /* 0x0000000c001e7202 */ /* 0x000fe40000000f00 */
[----:B------:R-:W-:Y:S01]  /*0200*/  MOV R31, R13 ;  /* 0x0000000d001f7202 */ /* 0x000fe20000000f00 */
[----:B-1----:R-:W-:-:S04]  /*0210*/  IMAD.WIDE.U32 R18, R19, 0x10, R26 ;  /* 0x0000001013127825 */ /* 0x002fc800078e001a */
[----:B------:R-:W2:Y:S04]  /*0220*/  LDG.E.128.CONSTANT R12, desc[UR6][R30.64+-0x20] ;  /* 0xffffe0061e0c7981 */ /* 0x000ea8000c1e9d00 */
[----:B------:R-:W2:Y:S01]  /*0230*/  LDG.E.128.CONSTANT R16, desc[UR6][R18.64] ;  /* 0x0000000612107981 */ /* 0x000ea2000c1e9d00 */
[----:B------:R-:W-:-:S03]  /*0240*/  IADD3 R9, PT, PT, R22, -0x2, RZ ;  /* 0xfffffffe16097810 */ /* 0x000fc60007ffe0ff */
[----:B------:R-:W3:Y:S02]  /*0250*/  LDG.E.128.CONSTANT R4, desc[UR6][R30.64+-0x10] ;  /* 0xfffff0061e047981 */ /* 0x000ee4000c1e9d00 */
[----:B------:R-:W-:-:S06]  /*0260*/  IMAD.WIDE.U32 R8, R9, 0x10, R26 ;  /* 0x0000001009087825 */ /* 0x000fcc00078e001a */
[----:B------:R-:W3:Y:S01]  /*0270*/  LDG.E.128.CONSTANT R8, desc[UR6][R8.64] ;  /* 0x0000000608087981 */ /* 0x000ee2000c1e9d00 */
[----:B--2---:R-:W-:Y:S01]  /*0280*/  FFMA R2, R13, R17, R2 ;  /* 0x000000110d027223 */ /* 0x004fe20000000002 */
[----:B------:R-:W-:Y:S01]  /*0290*/  IADD3 R17, PT, PT, R22, -0x1, RZ ;  /* 0xffffffff16117810 */ /* 0x000fe20007ffe0ff */
[----:B------:R-:W-:-:S04]  /*02a0*/  FFMA R29, R12, R16, R29 ;  /* 0x000000100c1d7223 */ /* 0x000fc8000000001d */
[----:B------:R-:W-:-:S04]  /*02b0*/  IMAD.WIDE.U32 R16, R17, 0x10, R26 ;  /* 0x0000001011107825 */ /* 0x000fc800078e001a */
[----:B------:R-:W-:Y:S01]  /*02c0*/  FFMA R3, R14, R18, R3 ;  /* 0x000000120e037223 */ /* 0x000fe20000000003 */
[----:B------:R-:W-:Y:S02]  /*02d0*/  FFMA R28, R15, R19, R28 ;  /* 0x000000130f1c7223 */ /* 0x000fe4000000001c */
[----:B------:R-:W2:Y:S04]  /*02e0*/  LDG.E.128.CONSTANT R12, desc[UR6][R30.64] ;  /* 0x000000061e0c7981 */ /* 0x000ea8000c1e9d00 */
[----:B------:R-:W2:Y:S01]  /*02f0*/  LDG.E.128.CONSTANT R16, desc[UR6][R16.64] ;  /* 0x0000000610107981 */ /* 0x000ea2000c1e9d00 */
[----:B---3--:R-:W-:Y:S01]  /*0300*/  FFMA R29, R4, R8, R29 ;  /* 0x00000008041d7223 */ /* 0x008fe2000000001d */
[----:B------:R-:W-:Y:S01]  /*0310*/  FFMA R2, R5, R9, R2 ;  /* 0x0000000905027223 */ /* 0x000fe20000000002 */
[----:B------:R-:W-:-:S04]  /*0320*/  IMAD.WIDE.U32 R4, R22, 0x10, R26 ;  /* 0x0000001016047825 */ /* 0x000fc800078e001a */
[----:B------:R-:W-:Y:S01]  /*0330*/  FFMA R3, R6, R10, R3 ;  /* 0x0000000a06037223 */ /* 0x000fe20000000003 */
[----:B------:R-:W-:Y:S02]  /*0340*/  FFMA R28, R7, R11, R28 ;  /* 0x0000000b071c7223 */ /* 0x000fe4000000001c */
[----:B------:R-:W3:Y:S04]  /*0350*/  LDG.E.128.CONSTANT R8, desc[UR6][R30.64+0x10] ;  /* 0x000010061e087981 */ /* 0x000ee8000c1e9d00 */
[----:B------:R-:W3:Y:S01]  /*0360*/  LDG.E.128.CONSTANT R4, desc[UR6][R4.64] ;  /* 0x0000000604047981 */ /* 0x000ee2000c1e9d00 */
[----:B------:R-:W-:Y:S02]  /*0370*/  IADD3 R23, PT, PT, R23, 0x4, RZ ;  /* 0x0000000417177810 */ /* 0x000fe40007ffe0ff */
[----:B------:R-:W-:Y:S01]  /*0380*/  IADD3 R22, PT, PT, R22, 0x4, RZ ;  /* 0x0000000416167810 */ /* 0x000fe20007ffe0ff */
[----:B--2---:R-:W-:Y:S01]  /*0390*/  FFMA R29, R12, R16, R29 ;  /* 0x000000100c1d7223 */ /* 0x004fe2000000001d */
[----:B------:R-:W-:Y:S01]  /*03a0*/  IADD3 R12, P1, PT, R30, 0x40, RZ ;  /* 0x000000401e0c7810 */ /* 0x000fe20007f3e0ff */
[----:B------:R-:W-:-:S03]  /*03b0*/  FFMA R2, R13, R17, R2 ;  /* 0x000000110d027223 */ /* 0x000fc60000000002 */
[----:B------:R-:W-:Y:S02]  /*03c0*/  IADD3.X R13, PT, PT, RZ, R31, RZ, P1, !PT ;  /* 0x0000001fff0d7210 */ /* 0x000fe40000ffe4ff */
[----:B------:R-:W-:Y:S01]  /*03d0*/  ISETP.NE.AND P1, PT, R23, RZ, PT ;  /* 0x000000ff1700720c */ /* 0x000fe20003f25270 */
[----:B------:R-:W-:Y:S01]  /*03e0*/  FFMA R3, R14, R18, R3 ;  /* 0x000000120e037223 */ /* 0x000fe20000000003 */
[----:B------:R-:W-:Y:S01]  /*03f0*/  FFMA R28, R15, R19, R28 ;  /* 0x000000130f1c7223 */ /* 0x000fe2000000001c */
[----:B---3--:R-:W-:Y:S01]  /*0400*/  FFMA R29, R8, R4, R29 ;  /* 0x00000004081d7223 */ /* 0x008fe2000000001d */
[----:B------:R-:W-:Y:S01]  /*0410*/  FFMA R2, R9, R5, R2 ;  /* 0x0000000509027223 */ /* 0x000fe20000000002 */
[----:B------:R-:W-:Y:S01]  /*0420*/  FFMA R3, R10, R6, R3 ;  /* 0x000000060a037223 */ /* 0x000fe20000000003 */
[----:B------:R-:W-:-:S07]  /*0430*/  FFMA R28, R11, R7, R28 ;  /* 0x000000070b1c7223 */ /* 0x000fce000000001c */
[----:B------:R-:W-:Y:S05]  /*0440*/  @P1 BRA `(.L_x_8) ;  /* 0xfffffffc00641947 */ /* 0x000fea000383ffff */
.L_x_7:
[----:B------:R-:W-:Y:S05]  /*0450*/  @!P0 BRA `(.L_x_9) ;  /* 0x0000000000888947 */ /* 0x000fea0003800000 */
[----:B------:R-:W0:Y:S01]  /*0460*/  LDC.64 R16, c[0x0][0x388] ;  /* 0x0000e200ff107b82 */ /* 0x000e220000000a00 */
[----:B------:R-:W-:-:S07]  /*0470*/  ISETP.NE.AND P0, PT, R24, 0x1, PT ;  /* 0x000000011800780c */ /* 0x000fce0003f05270 */
[----:B------:R-:W1:Y:S01]  /*0480*/  LDC.64 R12, c[0x0][0x380] ;  /* 0x0000e000ff0c7b82 */ /* 0x000e620000000a00 */
[----:B------:R-:W-:-:S07]  /*0490*/  LOP3.LUT R18, R21, 0x1, RZ, 0xc0, !PT ;  /* 0x0000000115127812 */ /* 0x000fce00078ec0ff */
[----:B------:R-:W2:Y:S01]  /*04a0*/  LDC.64 R14, c[0x0][0x380] ;  /* 0x0000e000ff0e7b82 */ /* 0x000ea20000000a00 */
[----:B------:R-:W-:Y:S01]  /*04b0*/  ISETP.NE.U32.AND P1, PT, R18, 0x1, PT ;  /* 0x000000011200780c */ /* 0x000fe20003f25070 */
[----:B------:R-:W-:-:S06]  /*04c0*/  @P0 IMAD R19, R0, R21, R20 ;  /* 0x0000001500130224 */ /* 0x000fcc00078e0214 */
[----:B------:R-:W3:Y:S01]  /*04d0*/  LDC.64 R24, c[0x0][0x388] ;  /* 0x0000e200ff187b82 */ /* 0x000ee20000000a00 */
[C---:B0-----:R-:W-:Y:S01]  /*04e0*/  @P0 IMAD.WIDE.U32 R8, R19.reuse, 0x10, R16 ;  /* 0x0000001013080825 */ /* 0x041fe200078e0010 */
[----:B------:R-:W-:-:S05]  /*04f0*/  @P0 IADD3 R19, PT, PT, R19, 0x1, RZ ;  /* 0x0000000113130810 */ /* 0x000fca0007ffe0ff */
[----:B------:R-:W4:Y:S01]  /*0500*/  @P0 LDG.E.128.CONSTANT R8, desc[UR6][R8.64] ;  /* 0x0000000608080981 */ /* 0x000f22000c1e9d00 */
[C---:B-1----:R-:W-:Y:S01]  /*0510*/  @P0 IMAD.WIDE.U32 R12, R20.reuse, 0x10, R12 ;  /* 0x00000010140c0825 */ /* 0x042fe200078e000c */
[----:B------:R-:W-:-:S03]  /*0520*/  @P0 IADD3 R20, PT, PT, R20, 0x2, RZ ;  /* 0x0000000214140810 */ /* 0x000fc60007ffe0ff */
[----:B------:R-:W-:Y:S01]  /*0530*/  @P0 IMAD.WIDE.U32 R16, R19, 0x10, R16 ;  /* 0x0000001013100825 */ /* 0x000fe200078e0010 */
[----:B------:R-:W4:Y:S03]  /*0540*/  @P0 LDG.E.128.CONSTANT R4, desc[UR6][R12.64] ;  /* 0x000000060c040981 */ /* 0x000f26000c1e9d00 */
[----:B------:R-:W-:Y:S02]  /*0550*/  @!P1 IMAD R23, R0, R21, R20 ;  /* 0x0000001500179224 */ /* 0x000fe400078e0214 */
[----:B--2---:R-:W-:Y:S01]  /*0560*/  @!P1 IMAD.WIDE.U32 R20, R20, 0x10, R14 ;  /* 0x0000001014149825 */ /* 0x004fe200078e000e */
[----:B------:R-:W2:Y:S04]  /*0570*/  @P0 LDG.E.128.CONSTANT R16, desc[UR6][R16.64] ;  /* 0x0000000610100981 */ /* 0x000ea8000c1e9d00 */
[----:B------:R-:W2:Y:S01]  /*0580*/  @P0 LDG.E.128.CONSTANT R12, desc[UR6][R12.64+0x10] ;  /* 0x000010060c0c0981 */ /* 0x000ea2000c1e9d00 */
[----:B---3--:R-:W-:-:S03]  /*0590*/  @!P1 IMAD.WIDE.U32 R24, R23, 0x10, R24 ;  /* 0x0000001017189825 */ /* 0x008fc600078e0018 */
[----:B------:R-:W3:Y:S04]  /*05a0*/  @!P1 LDG.E.128.CONSTANT R20, desc[UR6][R20.64] ;  /* 0x0000000614149981 */ /* 0x000ee8000c1e9d00 */
[----:B------:R-:W3:Y:S01]  /*05b0*/  @!P1 LDG.E.128.CONSTANT R24, desc[UR6][R24.64] ;  /* 0x0000000618189981 */ /* 0x000ee2000c1e9d00 */
[----:B----4-:R-:W-:Y:S01]  /*05c0*/  @P0 FFMA R31, R4, R8, R29 ;  /* 0x00000008041f0223 */ /* 0x010fe2000000001d */
[----:B------:R-:W-:Y:S01]  /*05d0*/  @P0 FFMA R4, R5, R9, R2 ;  /* 0x0000000905040223 */ /* 0x000fe20000000002 */
[----:B------:R-:W-:Y:S01]  /*05e0*/  @P0 FFMA R5, R6, R10, R3 ;  /* 0x0000000a06050223 */ /* 0x000fe20000000003 */
[----:B------:R-:W-:Y:S01]  /*05f0*/  @P0 FFMA R6, R7, R11, R28 ;  /* 0x0000000b07060223 */ /* 0x000fe2000000001c */
[----:B--2---:R-:W-:Y:S01]  /*0600*/  @P0 FFMA R29, R12, R16, R31 ;  /* 0x000000100c1d0223 */ /* 0x004fe2000000001f */
[----:B------:R-:W-:Y:S01]  /*0610*/  @P0 FFMA R2, R17, R13, R4 ;  /* 0x0000000d11020223 */ /* 0x000fe20000000004 */
[----:B------:R-:W-:Y:S01]  /*0620*/  @P0 FFMA R3, R18, R14, R5 ;  /* 0x0000000e12030223 */ /* 0x000fe20000000005 */
[----:B------:R-:W-:Y:S01]  /*0630*/  @P0 FFMA R28, R19, R15, R6 ;  /* 0x0000000f131c0223 */ /* 0x000fe20000000006 */
[----:B---3--:R-:W-:Y:S01]  /*0640*/  @!P1 FFMA R29, R20, R24, R29 ;  /* 0x00000018141d9223 */ /* 0x008fe2000000001d */
[----:B------:R-:W-:Y:S01]  /*0650*/  @!P1 FFMA R2, R21, R25, R2 ;  /* 0x0000001915029223 */ /* 0x000fe20000000002 */
[----:B------:R-:W-:Y:S01]  /*0660*/  @!P1 FFMA R3, R22, R26, R3 ;  /* 0x0000001a16039223 */ /* 0x000fe20000000003 */
[----:B------:R-:W-:-:S07]  /*0670*/  @!P1 FFMA R28, R23, R27, R28 ;  /* 0x0000001b171c9223 */ /* 0x000fce000000001c */
.L_x_9:
[----:B------:R-:W-:-:S04]  /*0680*/  FADD R2, R2, R29 ;  /* 0x0000001d02027221 */ /* 0x000fc80000000000 */
[----:B------:R-:W-:-:S04]  /*0690*/  FADD R3, R2, R3 ;  /* 0x0000000302037221 */ /* 0x000fc80000000000 */
[----:B------:R-:W-:-:S07]  /*06a0*/  FADD R28, R3, R28 ;  /* 0x0000001c031c7221 */ /* 0x000fce0000000000 */
.L_x_6:
[----:B------:R-:W0:Y:S01]  /*06b0*/  LDC.64 R2, c[0x0][0x390] ;  /* 0x0000e400ff027b82 */ /* 0x000e220000000a00 */
[----:B------:R-:W-:Y:S01]  /*06c0*/  FADD R5, -R28, -RZ ;  /* 0x800000ff1c057221 */ /* 0x000fe20000000100 */
[----:B0-----:R-:W-:-:S05]  /*06d0*/  IMAD.WIDE.U32 R2, R0, 0x4, R2 ;  /* 0x0000000400027825 */ /* 0x001fca00078e0002 */
[----:B------:R-:W-:Y:S01]  /*06e0*/  STG.E desc[UR6][R2.64], R5 ;  /* 0x0000000502007986 */ /* 0x000fe2000c101906 */
[----:B------:R-:W-:Y:S05]  /*06f0*/  EXIT ;  /* 0x000000000000794d */ /* 0x000fea0003800000 */
.L_x_10:
        /* <DEDUP_REMOVED lines=16> */
.L_x_18:


//--------------------- .text._ZN8quiverdb3gpu4l2_kEPK6float4S3_Pfjj --------------------------
	.section	.text._ZN8quiverdb3gpu4l2_kEPK6float4S3_Pfjj,"ax",@progbits
	.align	128
        .global         _ZN8quiverdb3gpu4l2_kEPK6float4S3_Pfjj
        .type           _ZN8quiverdb3gpu4l2_kEPK6float4S3_Pfjj,@function
        .size           _ZN8quiverdb3gpu4l2_kEPK6float4S3_Pfjj,(.L_x_19 - _ZN8quiverdb3gpu4l2_kEPK6float4S3_Pfjj)
        .other          _ZN8quiverdb3gpu4l2_kEPK6float4S3_Pfjj,@"STO_CUDA_ENTRY STV_DEFAULT"
_ZN8quiverdb3gpu4l2_kEPK6float4S3_Pfjj:
.text._ZN8quiverdb3gpu4l2_kEPK6float4S3_Pfjj:
        /* <DEDUP_REMOVED lines=30> */
.L_x_13:
[C---:B------:R-:W-:Y:S01]  /*01e0*/  IADD3 R17, PT, PT, R24.reuse, -0x3, RZ ;  /* 0xfffffffd18117810 */ /* 0x040fe20007ffe0ff */
[----:B------:R-:W2:Y:S01]  /*01f0*/  LDG.E.128.CONSTANT R12, desc[UR6][R30.64+-0x20] ;  /* 0xffffe0061e0c7981 */ /* 0x000ea2000c1e9d00 */
[----:B------:R-:W-:-:S03]  /*0200*/  IADD3 R5, PT, PT, R24, -0x2, RZ ;  /* 0xfffffffe18057810 */ /* 0x000fc60007ffe0ff */
[--C-:B-1----:R-:W-:Y:S01]  /*0210*/  IMAD.WIDE.U32 R16, R17, 0x10, R28.reuse ;  /* 0x0000001011107825 */ /* 0x102fe200078e001c */
[----:B------:R-:W3:Y:S03]  /*0220*/  LDG.E.128.CONSTANT R8, desc[UR6][R30.64+-0x10] ;  /* 0xfffff0061e087981 */ /* 0x000ee6000c1e9d00 */
[----:B------:R-:W-:Y:S02]  /*0230*/  IMAD.WIDE.U32 R4, R5, 0x10, R28 ;  /* 0x0000001005047825 */ /* 0x000fe400078e001c */
[----:B------:R-:W2:Y:S04]  /*0240*/  LDG.E.128.CONSTANT R16, desc[UR6][R16.64] ;  /* 0x0000000610107981 */ /* 0x000ea8000c1e9d00 */
[----:B------:R-:W3:Y:S01]  /*0250*/  LDG.E.128.CONSTANT R4, desc[UR6][R4.64] ;  /* 0x0000000604047981 */ /* 0x000ee2000c1e9d00 */
[----:B--2---:R-:W-:Y:S01]  /*0260*/  FADD R27, R12, -R16 ;  /* 0x800000100c1b7221 */ /* 0x004fe20000000000 */
[----:B------:R-:W-:Y:S01]  /*0270*/  FADD R12, R13, -R17 ;  /* 0x800000110d0c7221 */ /* 0x000fe20000000000 */
[----:B------:R-:W-:Y:S01]  /*0280*/  IADD3 R17, PT, PT, R24, -0x1, RZ ;  /* 0xffffffff18117810 */ /* 0x000fe20007ffe0ff */
[----:B------:R-:W-:Y:S01]  /*0290*/  FADD R13, R14, -R18 ;  /* 0x800000120e0d7221 */ /* 0x000fe20000000000 */
[----:B------:R-:W-:Y:S01]  /*02a0*/  FFMA R2, R27, R27, R2 ;  /* 0x0000001b1b027223 */ /* 0x000fe20000000002 */
[----:B------:R-:W-:Y:S01]  /*02b0*/  FADD R15, R15, -R19 ;  /* 0x800000130f0f7221 */ /* 0x000fe20000000000 */
[----:B---3--:R-:W-:Y:S01]  /*02c0*/  FADD R27, R8, -R4 ;  /* 0x80000004081b7221 */ /* 0x008fe20000000000 */
[----:B------:R-:W-:-:S04]  /*02d0*/  IMAD.WIDE.U32 R16, R17, 0x10, R28 ;  /* 0x0000001011107825 */ /* 0x000fc800078e001c */
[----:B------:R-:W-:Y:S01]  /*02e0*/  FADD R4, R9, -R5 ;  /* 0x8000000509047221 */ /* 0x000fe20000000000 */
[----:B------:R-:W-:Y:S01]  /*02f0*/  FFMA R23, R12, R12, R23 ;  /* 0x0000000c0c177223 */ /* 0x000fe20000000017 */
[----:B------:R-:W-:Y:S01]  /*0300*/  FFMA R20, R13, R13, R20 ;  /* 0x0000000d0d147223 */ /* 0x000fe20000000014 */
[----:B------:R-:W-:Y:S01]  /*0310*/  FADD R5, R10, -R6 ;  /* 0x800000060a057221 */ /* 0x000fe20000000000 */
[----:B------:R-:W-:Y:S01]  /*0320*/  FFMA R22, R15, R15, R22 ;  /* 0x0000000f0f167223 */ /* 0x000fe20000000016 */
[----:B------:R-:W2:Y:S01]  /*0330*/  LDG.E.128.CONSTANT R16, desc[UR6][R16.64] ;  /* 0x0000000610107981 */ /* 0x000ea2000c1e9d00 */
[----:B------:R-:W-:Y:S01]  /*0340*/  FFMA R23, R4, R4, R23 ;  /* 0x0000000404177223 */ /* 0x000fe20000000017 */
[----:B------:R-:W-:Y:S01]  /*0350*/  FFMA R20, R5, R5, R20 ;  /* 0x0000000505147223 */ /* 0x000fe20000000014 */
[----:B------:R-:W-:Y:S01]  /*0360*/  FADD R7, R11, -R7 ;  /* 0x800000070b077221 */ /* 0x000fe20000000000 */
[----:B------:R-:W2:Y:S01]  /*0370*/  LDG.E.128.CONSTANT R12, desc[UR6][R30.64] ;  /* 0x000000061e0c7981 */ /* 0x000ea2000c1e9d00 */
[----:B------:R-:W-:-:S04]  /*0380*/  IMAD.WIDE.U32 R4, R24, 0x10, R28 ;  /* 0x0000001018047825 */ /* 0x000fc800078e001c */
[----:B------:R-:W-:Y:S01]  /*0390*/  FFMA R22, R7, R7, R22 ;  /* 0x0000000707167223 */ /* 0x000fe20000000016 */
[----:B------:R0:W3:Y:S04]  /*03a0*/  LDG.E.128.CONSTANT R8, desc[UR6][R30.64+0x10] ;  /* 0x000010061e087981 */ /* 0x0000e8000c1e9d00 */
[----:B------:R-:W3:Y:S01]  /*03b0*/  LDG.E.128.CONSTANT R4, desc[UR6][R4.64] ;  /* 0x0000000604047981 */ /* 0x000ee2000c1e9d00 */
[----:B------:R-:W-:Y:S02]  /*03c0*/  IADD3 R25, PT, PT, R25, 0x4, RZ ;  /* 0x0000000419197810 */ /* 0x000fe40007ffe0ff */
[----:B0-----:R-:W-:Y:S01]  /*03d0*/  IADD3 R30, P1, PT, R30, 0x40, RZ ;  /* 0x000000401e1e7810 */ /* 0x001fe20007f3e0ff */
[----:B------:R-:W-:-:S03]  /*03e0*/  FFMA R2, R27, R27, R2 ;  /* 0x0000001b1b027223 */ /* 0x000fc60000000002 */
[----:B------:R-:W-:Y:S02]  /*03f0*/  IADD3.X R31, PT, PT, RZ, R31, RZ, P1, !PT ;  /* 0x0000001fff1f7210 */ /* 0x000fe40000ffe4ff */
[----:B------:R-:W-:Y:S02]  /*0400*/  ISETP.NE.AND P1, PT, R25, RZ, PT ;  /* 0x000000ff1900720c */ /* 0x000fe40003f25270 */
[----:B------:R-:W-:Y:S01]  /*0410*/  IADD3 R24, PT, PT, R24, 0x4, RZ ;  /* 0x0000000418187810 */ /* 0x000fe20007ffe0ff */
[----:B--2---:R-:W-:Y:S01]  /*0420*/  FADD R27, R12, -R16 ;  /* 0x800000100c1b7221 */ /* 0x004fe20000000000 */
[----:B------:R-:W-:Y:S01]  /*0430*/  FADD R12, R13, -R17 ;  /* 0x800000110d0c7221 */ /* 0x000fe20000000000 */
[----:B------:R-:W-:Y:S01]  /*0440*/  FADD R13, R14, -R18 ;  /* 0x800000120e0d7221 */ /* 0x000fe20000000000 */
[----:B------:R-:W-:-:S03]  /*0450*/  FADD R15, R15, -R19 ;  /* 0x800000130f0f7221 */ /* 0x000fc60000000000 */
[----:B------:R-:W-:Y:S01]  /*0460*/  FFMA R20, R13, R13, R20 ;  /* 0x0000000d0d147223 */ /* 0x000fe20000000014 */
[----:B---3--:R-:W-:Y:S01]  /*0470*/  FADD R13, R8, -R4 ;  /* 0x80000004080d7221 */ /* 0x008fe20000000000 */
[----:B------:R-:W-:Y:S01]  /*0480*/  FADD R4, R9, -R5 ;  /* 0x8000000509047221 */ /* 0x000fe20000000000 */
[----:B------:R-:W-:Y:S01]  /*0490*/  FFMA R2, R27, R27, R2 ;  /* 0x0000001b1b027223 */ /* 0x000fe20000000002 */
[----:B------:R-:W-:Y:S01]  /*04a0*/  FFMA R23, R12, R12, R23 ;  /* 0x0000000c0c177223 */ /* 0x000fe20000000017 */
[----:B------:R-:W-:Y:S01]  /*04b0*/  FFMA R22, R15, R15, R22 ;  /* 0x0000000f0f167223 */ /* 0x000fe20000000016 */
[----:B------:R-:W-:Y:S01]  /*04c0*/  FADD R5, R10, -R6 ;  /* 0x800000060a057221 */ /* 0x000fe20000000000 */
[----:B------:R-:W-:Y:S01]  /*04d0*/  FADD R7, R11, -R7 ;  /* 0x800000070b077221 */ /* 0x000fe20000000000 */
[----:B------:R-:W-:Y:S01]  /*04e0*/  FFMA R2, R13, R13, R2 ;  /* 0x0000000d0d027223 */ /* 0x000fe20000000002 */
[----:B------:R-:W-:Y:S01]  /*04f0*/  FFMA R23, R4, R4, R23 ;  /* 0x0000000404177223 */ /* 0x000fe20000000017 */
[----:B------:R-:W-:Y:S01]  /*0500*/  FFMA R20, R5, R5, R20 ;  /* 0x0000000505147223 */ /* 0x000fe20000000014 */
[----:B------:R-:W-:Y:S01]  /*0510*/  FFMA R22, R7, R7, R22 ;  /* 0x0000000707167223 */ /* 0x000fe20000000016 */
[----:B------:R-:W-:Y:S06]  /*0520*/  @P1 BRA `(.L_x_13) ;  /* 0xfffffffc002c1947 */ /* 0x000fec000383ffff */
.L_x_12:
[----:B------:R-:W-:Y:S05]  /*0530*/  @!P0 BRA `(.L_x_14) ;  /* 0x0000000000c08947 */ /* 0x000fea0003800000 */
[----:B------:R-:W-:Y:S02]  /*0540*/  ISETP.NE.AND P0, PT, R26, 0x1, PT ;  /* 0x000000011a00780c */ /* 0x000fe40003f05270 */
[----:B------:R-:W-:-:S04]  /*0550*/  LOP3.LUT R4, R0, 0x1, RZ, 0xc0, !PT ;  /* 0x0000000100047812 */ /* 0x000fc800078ec0ff */
[----:B------:R-:W-:-:S07]  /*0560*/  ISETP.NE.U32.AND P1, PT, R4, 0x1, PT ;  /* 0x000000010400780c */ /* 0x000fce0003f25070 */
[----:B------:R-:W-:Y:S06]  /*0570*/  @!P0 BRA `(.L_x_15) ;  /* 0x0000000000708947 */ /* 0x000fec0003800000 */
[----:B------:R-:W0:Y:S01]  /*0580*/  LDC.64 R16, c[0x0][0x388] ;  /* 0x0000e200ff107b82 */ /* 0x000e220000000a00 */
[----:B------:R-:W-:-:S05]  /*0590*/  IMAD R5, R21, R0, R3 ;  /* 0x0000000015057224 */ /* 0x000fca00078e0203 */
[C---:B------:R-:W-:Y:S02]  /*05a0*/  IADD3 R13, PT, PT, R5.reuse, 0x1, RZ ;  /* 0x00000001050d7810 */ /* 0x040fe40007ffe0ff */
[----:B------:R-:W1:Y:S01]  /*05b0*/  LDC.64 R24, c[0x0][0x380] ;  /* 0x0000e000ff187b82 */ /* 0x000e620000000a00 */
[----:B0-----:R-:W-:-:S04]  /*05c0*/  IMAD.WIDE.U32 R8, R5, 0x10, R16 ;  /* 0x0000001005087825 */ /* 0x001fc800078e0010 */
[----:B-1----:R-:W-:Y:S02]  /*05d0*/  IMAD.WIDE.U32 R24, R3, 0x10, R24 ;  /* 0x0000001003187825 */ /* 0x002fe400078e0018 */
[----:B------:R-:W2:Y:S02]  /*05e0*/  LDG.E.128.CONSTANT R8, desc[UR6][R8.64] ;  /* 0x0000000608087981 */ /* 0x000ea4000c1e9d00 */
[----:B------:R-:W-:Y:S02]  /*05f0*/  IMAD.WIDE.U32 R16, R13, 0x10, R16 ;  /* 0x000000100d107825 */ /* 0x000fe400078e0010 */
[----:B------:R-:W2:Y:S04]  /*0600*/  LDG.E.128.CONSTANT R4, desc[UR6][R24.64] ;  /* 0x0000000618047981 */ /* 0x000ea8000c1e9d00 */
[----:B------:R-:W3:Y:S04]  /*0610*/  LDG.E.128.CONSTANT R12, desc[UR6][R24.64+0x10] ;  /* 0x00001006180c7981 */ /* 0x000ee8000c1e9d00 */
[----:B------:R-:W3:Y:S01]  /*0620*/  LDG.E.128.CONSTANT R16, desc[UR6][R16.64] ;  /* 0x0000000610107981 */ /* 0x000ee2000c1e9d00 */
[----:B------:R-:W-:Y:S01]  /*0630*/  IADD3 R3, PT, PT, R3, 0x2, RZ ;  /* 0x0000000203037810 */ /* 0x000fe20007ffe0ff */
[----:B--2---:R-:W-:Y:S01]  /*0640*/  FADD R27, R4, -R8 ;  /* 0x80000008041b7221 */ /* 0x004fe20000000000 */
[----:B------:R-:W-:Y:S01]  /*0650*/  FADD R4, R5, -R9 ;  /* 0x8000000905047221 */ /* 0x000fe20000000000 */
[----:B------:R-:W-:Y:S01]  /*0660*/  FADD R5, R6, -R10 ;  /* 0x8000000a06057221 */ /* 0x000fe20000000000 */
[----:B------:R-:W-:Y:S01]  /*0670*/  FADD R7, R7, -R11 ;  /* 0x8000000b07077221 */ /* 0x000fe20000000000 */
[----:B------:R-:W-:Y:S01]  /*0680*/  FFMA R2, R27, R27, R2 ;  /* 0x0000001b1b027223 */ /* 0x000fe20000000002 */
[----:B------:R-:W-:Y:S01]  /*0690*/  FFMA R23, R4, R4, R23 ;  /* 0x0000000404177223 */ /* 0x000fe20000000017 */
[----:B------:R-:W-:Y:S01]  /*06a0*/  FFMA R20, R5, R5, R20 ;  /* 0x0000000505147223 */ /* 0x000fe20000000014 */
[----:B------:R-:W-:Y:S01]  /*06b0*/  FFMA R22, R7, R7, R22 ;  /* 0x0000000707167223 */ /* 0x000fe20000000016 */
[----:B---3--:R-:W-:Y:S01]  /*06c0*/  FADD R5, R12, -R16 ;  /* 0x800000100c057221 */ /* 0x008fe20000000000 */
[----:B------:R-:W-:Y:S01]  /*06d0*/  FADD R4, -R17, R13 ;  /* 0x0000000d11047221 */ /* 0x000fe20000000100 */
[----:B------:R-:W-:Y:S01]  /*06e0*/  FADD R7, -R18, R14 ;  /* 0x0000000e12077221 */ /* 0x000fe20000000100 */
[----:B------:R-:W-:Y:S01]  /*06f0*/  FADD R15, -R19, R15 ;  /* 0x0000000f130f7221 */ /* 0x000fe20000000100 */
[----:B------:R-:W-:Y:S01]  /*0700*/  FFMA R2, R5, R5, R2 ;  /* 0x0000000505027223 */ /* 0x000fe20000000002 */
[----:B------:R-:W-:Y:S01]  /*0710*/  FFMA R23, R4, R4, R23 ;  /* 0x0000000404177223 */ /* 0x000fe20000000017 */
[----:B------:R-:W-:Y:S01]  /*0720*/  FFMA R20, R7, R7, R20 ;  /* 0x0000000707147223 */ /* 0x000fe20000000014 */
[----:B------:R-:W-:-:S07]  /*0730*/  FFMA R22, R15, R15, R22 ;  /* 0x0000000f0f167223 */ /* 0x000fce0000000016 */
.L_x_15:
[----:B------:R-:W-:Y:S05]  /*0740*/  @P1 BRA `(.L_x_14) ;  /* 0x00000000003c1947 */ /* 0x000fea0003800000 */
[----:B------:R-:W0:Y:S01]  /*0750*/  LDC.64 R4, c[0x0][0x380] ;  /* 0x0000e000ff047b82 */ /* 0x000e220000000a00 */
[----:B------:R-:W-:-:S07]  /*0760*/  IMAD R7, R21, R0, R3 ;  /* 0x0000000015077224 */ /* 0x000fce00078e0203 */
[----:B------:R-:W1:Y:S01]  /*0770*/  LDC.64 R8, c[0x0][0x388] ;  /* 0x0000e200ff087b82 */ /* 0x000e620000000a00 */
[----:B0-----:R-:W-:-:S04]  /*0780*/  IMAD.WIDE.U32 R4, R3, 0x10, R4 ;  /* 0x0000001003047825 */ /* 0x001fc800078e0004 */
[----:B-1----:R-:W-:Y:S02]  /*0790*/  IMAD.WIDE.U32 R8, R7, 0x10, R8 ;  /* 0x0000001007087825 */ /* 0x002fe400078e0008 */
[----:B------:R-:W2:Y:S04]  /*07a0*/  LDG.E.128.CONSTANT R4, desc[UR6][R4.64] ;  /* 0x0000000604047981 */ /* 0x000ea8000c1e9d00 */
[----:B------:R-:W2:Y:S02]  /*07b0*/  LDG.E.128.CONSTANT R8, desc[UR6][R8.64] ;  /* 0x0000000608087981 */ /* 0x000ea4000c1e9d00 */
[----:B--2---:R-:W-:Y:S01]  /*07c0*/  FADD R3, R4, -R8 ;  /* 0x8000000804037221 */ /* 0x004fe20000000000 */
[----:B------:R-:W-:Y:S01]  /*07d0*/  FADD R0, R5, -R9 ;  /* 0x8000000905007221 */ /* 0x000fe20000000000 */
[----:B------:R-:W-:Y:S01]  /*07e0*/  FADD R13, R6, -R10 ;  /* 0x8000000a060d7221 */ /* 0x000fe20000000000 */
[----:B------:R-:W-:Y:S01]  /*07f0*/  FADD R7, R7, -R11 ;  /* 0x8000000b07077221 */ /* 0x000fe20000000000 */
[----:B------:R-:W-:Y:S01]  /*0800*/  FFMA R2, R3, R3, R2 ;  /* 0x0000000303027223 */ /* 0x000fe20000000002 */
[----:B------:R-:W-:Y:S01]  /*0810*/  FFMA R23, R0, R0, R23 ;  /* 0x0000000000177223 */ /* 0x000fe20000000017 */
[----:B------:R-:W-:Y:S01]  /*0820*/  FFMA R20, R13, R13, R20 ;  /* 0x0000000d0d147223 */ /* 0x000fe20000000014 */
[----:B------:R-:W-:-:S07]  /*0830*/  FFMA R22, R7, R7, R22 ;  /* 0x0000000707167223 */ /* 0x000fce0000000016 */
.L_x_14:
[----:B------:R-:W-:-:S04]  /*0840*/  FADD R23, R2, R23 ;  /* 0x0000001702177221 */ /* 0x000fc80000000000 */
[----:B------:R-:W-:-:S04]  /*0850*/  FADD R23, R23, R20 ;  /* 0x0000001417177221 */ /* 0x000fc80000000000 */
[----:B------:R-:W-:-:S07]  /*0860*/  FADD R5, R23, R22 ;  /* 0x0000001617057221 */ /* 0x000fce0000000000 */
.L_x_11:
[----:B------:R-:W0:Y:S02]  /*0870*/  LDC.64 R2, c[0x0][0x390] ;  /* 0x0000e400ff027b82 */ /* 0x000e240000000a00 */
[----:B0-----:R-:W-:-:S05]  /*0880*/  IMAD.WIDE.U32 R2, R21, 0x4, R2 ;  /* 0x0000000415027825 */ /* 0x001fca00078e0002 */
[----:B------:R-:W-:Y:S01]  /*0890*/  STG.E desc[UR6][R2.64], R5 ;  /* 0x0000000502007986 */ /* 0x000fe2000c101906 */
[----:B------:R-:W-:Y:S05]  /*08a0*/  EXIT ;  /* 0x000000000000794d */ /* 0x000fea0003800000 */
.L_x_16:
        /* <DEDUP_REMOVED lines=13> */
.L_x_19:


//--------------------- .nv.shared.reserved.0     --------------------------
	.section	.nv.shared.reserved.0,"aw",@nobits
	.weak		__nv_reservedSMEM_offset_0_alias
	.size		__nv_reservedSMEM_offset_0_alias, 0, 64
	.other		__nv_reservedSMEM_offset_0_alias,@"STO_CUDA_RESERVED_SHARED STV_DEFAULT"
__nv_reservedSMEM_offset_0_alias:
	.zero		0
	.zero		64


//--------------------- .nv.constant0._ZN8quiverdb3gpu5cos_kEPK6float4S3_Pfjj --------------------------
	.section	.nv.constant0._ZN8quiverdb3gpu5cos_kEPK6float4S3_Pfjj,"a",@progbits
	.sectionflags	@""
	.align	4
.nv.constant0._ZN8quiverdb3gpu5cos_kEPK6float4S3_Pfjj:
	.zero		928


//--------------------- .nv.constant0._ZN8quiverdb3gpu5dot_kEPK6float4S3_Pfjj --------------------------
	.section	.nv.constant0._ZN8quiverdb3gpu5dot_kEPK6float4S3_Pfjj,"a",@progbits
	.sectionflags	@""
	.align	4
.nv.constant0._ZN8quiverdb3gpu5dot_kEPK6float4S3_Pfjj:
	.zero		928


//--------------------- .nv.constant0._ZN8quiverdb3gpu4l2_kEPK6float4S3_Pfjj --------------------------
	.section	.nv.constant0._ZN8quiverdb3gpu4l2_kEPK6float4S3_Pfjj,"a",@progbits
	.sectionflags	@""
	.align	4
.nv.constant0._ZN8quiverdb3gpu4l2_kEPK6float4S3_Pfjj:
	.zero		928


//--------------------- SYMBOLS --------------------------

	.type		.nv.reservedSmem.offset0,@object
	.size		.nv.reservedSmem.offset0,0x4
